def gluon_wgmma(
    a_ptr,
    b_ptr,
    c_ptr,
    M,
    N,
    K,
    stride_am,
    stride_bk,
    stride_cm,
    BLOCK_M: gl.constexpr,
    BLOCK_N: gl.constexpr,
    BLOCK_K: gl.constexpr,
    DTYPE: gl.constexpr,
    A_LAYOUT: gl.constexpr,
    B_LAYOUT: gl.constexpr,
    C_LAYOUT: gl.constexpr,
    B_SHAPE: gl.constexpr,
    TRANS_B: gl.constexpr,
    NUM_BUFFERS: gl.constexpr,
    NUM_WARPS: gl.constexpr,
):
    a_desc = tma.make_tensor_descriptor(
        a_ptr, [M, K], [stride_am, 1], [BLOCK_M, BLOCK_K], A_LAYOUT
    )
    b_desc = tma.make_tensor_descriptor(
        b_ptr,
        [N, K] if TRANS_B else [K, N],
        [stride_bk, 1],
        B_SHAPE,
        B_LAYOUT,
    )
    c_desc = tma.make_tensor_descriptor(
        c_ptr, [M, N], [stride_cm, 1], [BLOCK_M, BLOCK_N], C_LAYOUT
    )

    a_bufs = gl.allocate_shared_memory(
        DTYPE, [NUM_BUFFERS, BLOCK_M, BLOCK_K], A_LAYOUT
    )
    b_bufs = gl.allocate_shared_memory(DTYPE, [NUM_BUFFERS] + B_SHAPE, B_LAYOUT)

    pid_m = gl.program_id(0)
    pid_n = gl.program_id(1)
    off_m = pid_m * BLOCK_M
    off_n = pid_n * BLOCK_N

    mma_layout: gl.constexpr = pick_wgmma_layout(DTYPE, BLOCK_M, BLOCK_N, NUM_WARPS)
    acc = warpgroup_mma_init(
        gl.zeros((BLOCK_M, BLOCK_N), dtype=gl.float32, layout=mma_layout)
    )

    bars = gl.allocate_shared_memory(
        gl.int64, [NUM_BUFFERS, 1], mbarrier.MBarrierLayout()
    )
    for i in gl.static_range(NUM_BUFFERS):
        mbarrier.init(bars.index(i), count=1)
    idx = 0
    phase = 0

    for k in range(0, K, BLOCK_K):
        a = a_bufs.index(idx)
        b = b_bufs.index(idx)
        bar = bars.index(idx)
        mbarrier.expect(bar, a_desc.block_type.nbytes + b_desc.block_type.nbytes)
        tma.async_copy_global_to_shared(a_desc, [off_m, k], bar, a)
        tma.async_copy_global_to_shared(
            b_desc, [off_n, k] if TRANS_B else [k, off_n], bar, b
        )
        mbarrier.wait(bar, phase=phase)

        if TRANS_B:
            b = b.permute((1, 0))
        acc = warpgroup_mma_wait(num_outstanding=0, deps=(acc,))
        acc = warpgroup_mma(a, b, acc, is_async=True)

        idx += 1
        if idx == NUM_BUFFERS:
            idx = 0
            phase ^= 1

    acc = warpgroup_mma_wait(num_outstanding=0, deps=(acc,))
    for i in gl.static_range(NUM_BUFFERS):
        mbarrier.invalidate(bars.index(i))

    c_smem = gl.allocate_shared_memory(DTYPE, [BLOCK_M, BLOCK_N], C_LAYOUT)
    c_smem.store(acc.to(DTYPE))
    fence_async_shared()
    tma.async_copy_shared_to_global(c_desc, [off_m, off_n], c_smem)
    tma.store_wait(pendings=0)

# config = {"BLOCK_K": 64, "BLOCK_M": 256, "BLOCK_N": 128, "arch": "sm_90", "dtype": "fp16", "num_buffers": 2, "num_warps": 4, "trans_b": 0}
# arch = sm_90


// ===== COMPILED SASS (sm_90a) =====

	.target	sm_90a

	.elftype	@"ET_EXEC"


//--------------------- .note.nv.tkinfo           --------------------------
	.section	.note.nv.tkinfo,"",@"SHT_NOTE"
	.sectionflags	@"SHF_NOTE_NV_TKINFO"
	.tkinfo
        /*0018*/ 	.word	0x00000002
        /*0030*/ 	.string	""
        /*0030*/ 	.string	"ptxas"
        /*0030*/ 	.string	"Cuda compilation tools, release 13.0, V13.0.88"
        /*0030*/ 	.string	"Build cuda_13.0.r13.0/compiler.36424714_0"
        /*0030*/ 	.string	"-v  -suppress-debug-info  -lineinfo  -arch sm_90a "



//--------------------- .note.nv.cuinfo           --------------------------
	.section	.note.nv.cuinfo,"",@"SHT_NOTE"
	.sectionflags	@"SHF_NOTE_NV_CUINFO"
        /*0018*/ 	.short	0x0002
        /*001a*/ 	.short	0x005a
        /*001c*/ 	.short	0x0082
	.zero		2


//--------------------- .nv.info                  --------------------------
	.section	.nv.info,"",@"SHT_CUDA_INFO"
	.align	4


	//----- nvinfo : EIATTR_REGCOUNT
	.align		4
        /*0000*/ 	.byte	0x04, 0x2f
        /*0002*/ 	.short	(.L_1 - .L_0)
	.align		4
.L_0:
        /*0004*/ 	.word	index@(gluon_wgmma)
        /*0008*/ 	.word	0x000000ff


	//----- nvinfo : EIATTR_FRAME_SIZE
	.align		4
.L_1:
        /*000c*/ 	.byte	0x04, 0x11
        /*000e*/ 	.short	(.L_3 - .L_2)
	.align		4
.L_2:
        /*0010*/ 	.word	index@(gluon_wgmma)
        /*0014*/ 	.word	0x00000200


	//----- nvinfo : EIATTR_MIN_STACK_SIZE
	.align		4
.L_3:
        /*0018*/ 	.byte	0x04, 0x12
        /*001a*/ 	.short	(.L_5 - .L_4)
	.align		4
.L_4:
        /*001c*/ 	.word	index@(gluon_wgmma)
        /*0020*/ 	.word	0x00000200
.L_5:


//--------------------- .nv.compat                --------------------------
	.section	.nv.compat,"",@"SHT_CUDA_COMPAT_INFO"
	.align	4
        /*0000*/ 	.byte	0x02, 0x09, 0x01, 0x00, 0x02, 0x02, 0x04, 0x00, 0x02, 0x05, 0x05, 0x00, 0x03, 0x07, 0x01, 0x01
        /*0010*/ 	.byte	0x02, 0x03, 0x03, 0x00, 0x02, 0x06, 0x01, 0x00, 0x04, 0x0b, 0x08, 0x00, 0x00, 0x00, 0x00, 0x00
        /*0020*/ 	.byte	0x00, 0x00, 0x00, 0x00


//--------------------- .nv.info.gluon_wgmma      --------------------------
	.section	.nv.info.gluon_wgmma,"",@"SHT_CUDA_INFO"
	.sectionflags	@""
	.align	4


	//----- nvinfo : EIATTR_CUDA_API_VERSION
	.align		4
        /*0000*/ 	.byte	0x04, 0x37
        /*0002*/ 	.short	(.L_7 - .L_6)
.L_6:
        /*0004*/ 	.word	0x00000082


	//----- nvinfo : EIATTR_KPARAM_INFO
	.align		4
.L_7:
        /*0008*/ 	.byte	0x04, 0x17
        /*000a*/ 	.short	(.L_9 - .L_8)
.L_8:
        /*000c*/ 	.word	0x00000000
        /*0010*/ 	.short	0x000a
        /*0012*/ 	.short	0x0048
        /*0014*/ 	.byte	0x00, 0xf4, 0x21, 0x00


	//----- nvinfo : EIATTR_KPARAM_INFO
	.align		4
.L_9:
        /*0018*/ 	.byte	0x04, 0x17
        /*001a*/ 	.short	(.L_11 - .L_10)
.L_10:
        /*001c*/ 	.word	0x00000000
        /*0020*/ 	.short	0x0009
        /*0022*/ 	.short	0x0040
        /*0024*/ 	.byte	0x00, 0xf4, 0x21, 0x00


	//----- nvinfo : EIATTR_KPARAM_INFO
	.align		4
.L_11:
        /*0028*/ 	.byte	0x04, 0x17
        /*002a*/ 	.short	(.L_13 - .L_12)
.L_12:
        /*002c*/ 	.word	0x00000000
        /*0030*/ 	.short	0x0008
        /*0032*/ 	.short	0x0038
        /*0034*/ 	.byte	0x00, 0xf0, 0x21, 0x00


	//----- nvinfo : EIATTR_KPARAM_INFO
	.align		4
.L_13:
        /*0038*/ 	.byte	0x04, 0x17
        /*003a*/ 	.short	(.L_15 - .L_14)
.L_14:
        /*003c*/ 	.word	0x00000000
        /*0040*/ 	.short	0x0007
        /*0042*/ 	.short	0x0030
        /*0044*/ 	.byte	0x00, 0xf0, 0x21, 0x00


	//----- nvinfo : EIATTR_KPARAM_INFO
	.align		4
.L_15:
        /*0048*/ 	.byte	0x04, 0x17
        /*004a*/ 	.short	(.L_17 - .L_16)
.L_16:
        /*004c*/ 	.word	0x00000000
        /*0050*/ 	.short	0x0006
        /*0052*/ 	.short	0x0028
        /*0054*/ 	.byte	0x00, 0xf0, 0x21, 0x00


	//----- nvinfo : EIATTR_KPARAM_INFO
	.align		4
.L_17:
        /*0058*/ 	.byte	0x04, 0x17
        /*005a*/ 	.short	(.L_19 - .L_18)
.L_18:
        /*005c*/ 	.word	0x00000000
        /*0060*/ 	.short	0x0005
        /*0062*/ 	.short	0x0020
        /*0064*/ 	.byte	0x00, 0xf0, 0x11, 0x00


	//----- nvinfo : EIATTR_KPARAM_INFO
	.align		4
.L_19:
        /*0068*/ 	.byte	0x04, 0x17
        /*006a*/ 	.short	(.L_21 - .L_20)
.L_20:
        /*006c*/ 	.word	0x00000000
        /*0070*/ 	.short	0x0004
        /*0072*/ 	.short	0x001c
        /*0074*/ 	.byte	0x00, 0xf0, 0x11, 0x00


	//----- nvinfo : EIATTR_KPARAM_INFO
	.align		4
.L_21:
        /*0078*/ 	.byte	0x04, 0x17
        /*007a*/ 	.short	(.L_23 - .L_22)
.L_22:
        /*007c*/ 	.word	0x00000000
        /*0080*/ 	.short	0x0003
        /*0082*/ 	.short	0x0018
        /*0084*/ 	.byte	0x00, 0xf0, 0x11, 0x00


	//----- nvinfo : EIATTR_KPARAM_INFO
	.align		4
.L_23:
        /*0088*/ 	.byte	0x04, 0x17
        /*008a*/ 	.short	(.L_25 - .L_24)
.L_24:
        /*008c*/ 	.word	0x00000000
        /*0090*/ 	.short	0x0002
        /*0092*/ 	.short	0x0010
        /*0094*/ 	.byte	0x00, 0xf4, 0x21, 0x00


	//----- nvinfo : EIATTR_KPARAM_INFO
	.align		4
.L_25:
        /*0098*/ 	.byte	0x04, 0x17
        /*009a*/ 	.short	(.L_27 - .L_26)
.L_26:
        /*009c*/ 	.word	0x00000000
        /*00a0*/ 	.short	0x0001
        /*00a2*/ 	.short	0x0008
        /*00a4*/ 	.byte	0x00, 0xf4, 0x21, 0x00


	//----- nvinfo : EIATTR_KPARAM_INFO
	.align		4
.L_27:
        /*00a8*/ 	.byte	0x04, 0x17
        /*00aa*/ 	.short	(.L_29 - .L_28)
.L_28:
        /*00ac*/ 	.word	0x00000000
        /*00b0*/ 	.short	0x0000
        /*00b2*/ 	.short	0x0000
        /*00b4*/ 	.byte	0x00, 0xf4, 0x21, 0x00


	//----- nvinfo : EIATTR_SPARSE_MMA_MASK
	.align		4
.L_29:
        /*00b8*/ 	.byte	0x03, 0x50
        /*00ba*/ 	.short	0x0000


	//----- nvinfo : EIATTR_MAXREG_COUNT
	.align		4
        /*00bc*/ 	.byte	0x03, 0x1b
        /*00be*/ 	.short	0x00ff


	//----- nvinfo : EIATTR_NUM_BARRIERS
	.align		4
        /*00c0*/ 	.byte	0x02, 0x4c
        /*00c2*/ 	.byte	0x01
	.zero		1


	//----- nvinfo : EIATTR_ANNOTATIONS
	.align		4
        /*00c4*/ 	.byte	0x04, 0x55
        /*00c6*/ 	.short	(.L_31 - .L_30)


	//   ....[0]....
.L_30:
        /*00c8*/ 	.word	0x00000001
        /*00cc*/ 	.byte	0x50, 0x11, 0x00, 0x00, 0x01, 0x00, 0x00, 0x00, 0xa0, 0x12, 0x00, 0x00, 0x01, 0x00, 0x00, 0x00
        /* <DEDUP_REMOVED lines=162> */
        /*0afc*/ 	.byte	0xf0, 0x3c, 0x00, 0x00, 0x01, 0x00, 0x00, 0x00, 0x10, 0x3d, 0x00, 0x00


	//----- nvinfo : EIATTR_MERCURY_ISA_VERSION
	.align		4
.L_31:
        /*0b08*/ 	.byte	0x03, 0x5f
        /*0b0a*/ 	.short	0x0101


	//----- nvinfo : EIATTR_INT_WARP_WIDE_INSTR_OFFSETS
	.align		4
        /*0b0c*/ 	.byte	0x04, 0x31
        /*0b0e*/ 	.short	(.L_33 - .L_32)


	//   ....[0]....
.L_32:
        /*0b10*/ 	.word	0x000012d0


	//   ....[1]....
        /*0b14*/ 	.word	0x000012f0


	//   ....[2]....
        /*0b18*/ 	.word	0x000013b0


	//   ....[3]....
        /*0b1c*/ 	.word	0x000028c0


	//   ....[4]....
        /*0b20*/ 	.word	0x000028d0


	//   ....[5]....
        /*0b24*/ 	.word	0x00002950


	//   ....[6]....
        /*0b28*/ 	.word	0x00002960


	//   ....[7]....
        /*0b2c*/ 	.word	0x00004010


	//   ....[8]....
        /*0b30*/ 	.word	0x00004030


	//----- nvinfo : EIATTR_COOP_GROUP_MASK_REGIDS
	.align		4
.L_33:
        /*0b34*/ 	.byte	0x04, 0x29
        /*0b36*/ 	.short	(.L_35 - .L_34)


	//   ....[0]....
.L_34:
        /*0b38*/ 	.word	0xffffffff


	//   ....[1]....
        /*0b3c*/ 	.word	0xffffffff


	//   ....[2]....
        /*0b40*/ 	.word	0xffffffff


	//----- nvinfo : EIATTR_COOP_GROUP_INSTR_OFFSETS
	.align		4
.L_35:
        /*0b44*/ 	.byte	0x04, 0x28
        /*0b46*/ 	.short	(.L_37 - .L_36)


	//   ....[0]....
.L_36:
        /*0b48*/ 	.word	0x00000160


	//   ....[1]....
        /*0b4c*/ 	.word	0x00000730


	//   ....[2]....
        /*0b50*/ 	.word	0x00000ce0


	//----- nvinfo : EIATTR_MBARRIER_INSTR_OFFSETS
	.align		4
.L_37:
        /*0b54*/ 	.byte	0x04, 0x39
        /*0b56*/ 	.short	(.L_39 - .L_38)


	//   ....[0]....
.L_38:
        /*0b58*/ 	.word	0x00001be0
        /*0b5c*/ 	.word	0x000000ff
        /*0b60*/ 	.word	0x00018000
        /*0b64*/ 	.short	0x0100
        /*0b66*/ 	.byte	0x0f
	.zero		1


	//   ....[1]....
        /*0b68*/ 	.word	0x00001d90
        /*0b6c*/ 	.word	0x000000ff
        /*0b70*/ 	.word	0x00018008
        /*0b74*/ 	.short	0x0100
        /*0b76*/ 	.byte	0x0f
	.zero		1


	//   ....[2]....
        /*0b78*/ 	.word	0x00002a00
        /*0b7c*/ 	.word	0x000000ff
        /*0b80*/ 	.word	0x00018000
        /*0b84*/ 	.short	0x010a
        /*0b86*/ 	.byte	0x1d
	.zero		1


	//   ....[3]....
        /*0b88*/ 	.word	0x00003840
        /*0b8c*/ 	.word	0x000000ff
        /*0b90*/ 	.word	0x00018000
        /*0b94*/ 	.short	0x0108
        /*0b96*/ 	.byte	0x0f
	.zero		1


	//   ....[4]....
        /*0b98*/ 	.word	0x000038f0
        /*0b9c*/ 	.word	0x000000ff
        /*0ba0*/ 	.word	0x00018008
        /*0ba4*/ 	.short	0x0108
        /*0ba6*/ 	.byte	0x0f
	.zero		1


	//   ....[5]....
        /*0ba8*/ 	.word	0x000048c0
        /*0bac*/ 	.word	0x000000ff
        /*0bb0*/ 	.word	0x00018000
        /*0bb4*/ 	.short	0x010a
        /*0bb6*/ 	.byte	0x1d
	.zero		1


	//----- nvinfo : EIATTR_NUM_MBARRIERS
	.align		4
.L_39:
        /*0bb8*/ 	.byte	0x03, 0x38
        /*0bba*/ 	.short	0x0002


	//----- nvinfo : EIATTR_EXIT_INSTR_OFFSETS
	.align		4
        /*0bbc*/ 	.byte	0x04, 0x1c
        /*0bbe*/ 	.short	(.L_41 - .L_40)


	//   ....[0]....
.L_40:
        /*0bc0*/ 	.word	0x000048b0


	//----- nvinfo : EIATTR_REQNTID
	.align		4
.L_41:
        /*0bc4*/ 	.byte	0x04, 0x10
        /*0bc6*/ 	.short	(.L_43 - .L_42)
.L_42:
        /*0bc8*/ 	.word	0x00000080
        /*0bcc*/ 	.word	0x00000001
        /*0bd0*/ 	.word	0x00000001


	//----- nvinfo : EIATTR_CRS_STACK_SIZE
	.align		4
.L_43:
        /*0bd4*/ 	.byte	0x04, 0x1e
        /*0bd6*/ 	.short	(.L_45 - .L_44)
.L_44:
        /*0bd8*/ 	.word	0x00000000


	//----- nvinfo : EIATTR_CBANK_PARAM_SIZE
	.align		4
.L_45:
        /*0bdc*/ 	.byte	0x03, 0x19
        /*0bde*/ 	.short	0x0050


	//----- nvinfo : EIATTR_PARAM_CBANK
	.align		4
        /*0be0*/ 	.byte	0x04, 0x0a
        /*0be2*/ 	.short	(.L_47 - .L_46)
	.align		4
.L_46:
        /*0be4*/ 	.word	index@(.nv.constant0.gluon_wgmma)
        /*0be8*/ 	.short	0x0210
        /*0bea*/ 	.short	0x0050


	//----- nvinfo : EIATTR_SW_WAR
	.align		4
.L_47:
        /*0bec*/ 	.byte	0x04, 0x36
        /*0bee*/ 	.short	(.L_49 - .L_48)
.L_48:
        /*0bf0*/ 	.word	0x00000008
.L_49:


//--------------------- .nv.callgraph             --------------------------
	.section	.nv.callgraph,"",@"SHT_CUDA_CALLGRAPH"
	.align	4
	.sectionentsize	8
	.align		4
        /*0000*/ 	.word	0x00000000
	.align		4
        /*0004*/ 	.word	0xffffffff
	.align		4
        /*0008*/ 	.word	0x00000000
	.align		4
        /*000c*/ 	.word	0xfffffffe
	.align		4
        /*0010*/ 	.word	0x00000000
	.align		4
        /*0014*/ 	.word	0xfffffffd
	.align		4
        /*0018*/ 	.word	0x00000000
	.align		4
        /*001c*/ 	.word	0xfffffffc


//--------------------- .text.gluon_wgmma         --------------------------
	.section	.text.gluon_wgmma,"ax",@progbits
	.align	128
        .global         gluon_wgmma
        .type           gluon_wgmma,@function
        .size           gluon_wgmma,(.L_x_52 - gluon_wgmma)
        .other          gluon_wgmma,@"STO_CUDA_ENTRY STV_DEFAULT"
gluon_wgmma:
.text.gluon_wgmma:
[----:B------:R-:W1:Y:S01]  /*0000*/  LDC R1, c[0x0][0x28] ;  /* 0x00000a00ff017b82 */ /* 0x000e620000000800 */
[----:B------:R-:W2:Y:S07]  /*0010*/  S2R R20, SR_TID.X ;  /* 0x0000000000147919 */ /* 0x000eae0000002100 */
[----:B------:R-:W3:Y:S01]  /*0020*/  S2UR UR4, SR_CgaCtaId ;  /* 0x00000000000479c3 */ /* 0x000ee20000008800 */
[----:B------:R-:W-:Y:S01]  /*0030*/  UMOV UR15, 0x400 ;  /* 0x00000400000f7882 */ /* 0x000fe20000000000 */
[----:B------:R-:W-:Y:S01]  /*0040*/  ULDC UR8, c[0x0][0xc] ;  /* 0x0000030000087ab9 */ /* 0x000fe20000000800 */
[----:B------:R-:W-:Y:S01]  /*0050*/  ULDC.64 UR12, c[0x0][0x250] ;  /* 0x00009400000c7ab9 */ /* 0x000fe20000000a00 */
[----:B------:R-:W-:Y:S01]  /*0060*/  BSSY B0, `(.L_x_0) ;  /* 0x000001f000007945 */ /* 0x000fe20003800000 */
[----:B-1----:R-:W-:-:S03]  /*0070*/  VIADD R1, R1, 0xfffffe00 ;  /* 0xfffffe0001017836 */ /* 0x002fc60000000000 */
[----:B------:R-:W1:Y:S08]  /*0080*/  LDC R6, c[0x0][0x228] ;  /* 0x00008a00ff067b82 */ /* 0x000e700000000800 */
[----:B------:R-:W4:Y:S08]  /*0090*/  LDC R13, c[0x0][0x230] ;  /* 0x00008c00ff0d7b82 */ /* 0x000f300000000800 */
[----:B------:R-:W-:Y:S01]  /*00a0*/  S2UR UR5, SR_CTAID.Y ;  /* 0x00000000000579c3 */ /* 0x000fe20000002600 */
[----:B---3--:R-:W-:-:S03]  /*00b0*/  ULEA UR15, UR4, UR15, 0x18 ;  /* 0x0000000f040f7291 */ /* 0x008fc6000f8ec03f */
[----:B------:R-:W-:Y:S01]  /*00c0*/  ULDC UR4, c[0x0][0x10] ;  /* 0x0000040000047ab9 */ /* 0x000fe20000000800 */
[----:B--2---:R-:W-:-:S03]  /*00d0*/  LOP3.LUT R3, R20, 0x7f, RZ, 0xc0, !PT ;  /* 0x0000007f14037812 */ /* 0x004fc600078ec0ff */
[----:B------:R-:W2:Y:S01]  /*00e0*/  S2UR UR7, SR_CTAID.Z ;  /* 0x00000000000779c3 */ /* 0x000ea20000002700 */
[----:B-1----:R-:W-:Y:S01]  /*00f0*/  VIADD R6, R6, 0xffffffff ;  /* 0xffffffff06067836 */ /* 0x002fe20000000000 */
[C---:B------:R-:W-:Y:S02]  /*0100*/  ISETP.GE.U32.AND P0, PT, R3.reuse, 0x20, PT ;  /* 0x000000200300780c */ /* 0x040fe40003f06070 */
[C---:B------:R-:W-:Y:S02]  /*0110*/  ISETP.NE.U32.AND P2, PT, R3.reuse, RZ, PT ;  /* 0x000000ff0300720c */ /* 0x040fe40003f45070 */
[----:B------:R-:W-:Y:S02]  /*0120*/  LEA R12, R3, UR15, 0x2 ;  /* 0x0000000f030c7c11 */ /* 0x000fe4000f8e10ff */
[----:B------:R-:W1:Y:S01]  /*0130*/  S2UR UR6, SR_CTAID.X ;  /* 0x00000000000679c3 */ /* 0x000e620000002500 */
[----:B----4-:R-:W-:-:S06]  /*0140*/  VIADD R8, R13, 0xffffffff ;  /* 0xffffffff0d087836 */ /* 0x010fcc0000000000 */
[----:B------:R3:W-:Y:S01]  /*0150*/  @!P0 STS [R12], RZ ;  /* 0x000000ff0c008388 */ /* 0x0007e20000000800 */
[----:B------:R-:W-:-:S03]  /*0160*/  NOP ;  /* 0x0000000000007918 */ /* 0x000fc60000000000 */
[----:B------:R3:W-:Y:S01]  /*0170*/  @!P2 STS [UR15+0x24], R6 ;  /* 0x00002406ff00a988 */ /* 0x0007e2000800080f */
[----:B--2---:R-:W-:-:S03]  /*0180*/  UIMAD UR4, UR7, UR4, UR5 ;  /* 0x00000004070472a4 */ /* 0x004fc6000f8e0205 */
[----:B------:R3:W-:Y:S01]  /*0190*/  @!P2 STS [UR15+0x20], R8 ;  /* 0x00002008ff00a988 */ /* 0x0007e2000800080f */
[----:B-1----:R-:W-:-:S04]  /*01a0*/  UIMAD UR4, UR4, UR8, UR6 ;  /* 0x00000008040472a4 */ /* 0x002fc8000f8e0206 */
[----:B------:R-:W-:-:S04]  /*01b0*/  UIMAD UR4, UR4, 0x180, URZ ;  /* 0x00000180040478a4 */ /* 0x000fc8000f8e023f */
[----:B------:R-:W-:-:S04]  /*01c0*/  UIADD3 UR8, UP0, UR4, UR12, URZ ;  /* 0x0000000c04087290 */ /* 0x000fc8000ff1e03f */
[----:B------:R-:W-:Y:S01]  /*01d0*/  ULEA.HI.X.SX32 UR9, UR4, UR13, 0x1, UP0 ;  /* 0x0000000d04097291 */ /* 0x000fe200080f0e3f */
[----:B---3--:R-:W-:Y:S11]  /*01e0*/  @P2 BRA `(.L_x_1) ;  /* 0x0000000000182947 */ /* 0x008ff60003800000 */
[----:B------:R-:W1:Y:S01]  /*01f0*/  LDS R0, [UR15+0x8] ;  /* 0x0000080fff007984 */ /* 0x000e620008000800 */
[----:B------:R-:W2:Y:S01]  /*0200*/  LDC.64 R10, c[0x0][0x210] ;  /* 0x00008400ff0a7b82 */ /* 0x000ea20000000a00 */
[----:B------:R-:W-:Y:S02]  /*0210*/  IMAD.MOV.U32 R5, RZ, RZ, 0x70 ;  /* 0x00000070ff057424 */ /* 0x000fe400078e00ff */
[----:B--2---:R2:W-:Y:S03]  /*0220*/  STS.64 [UR15], R10 ;  /* 0x0000000aff007988 */ /* 0x0045e60008000a0f */
[----:B-1----:R-:W-:-:S05]  /*0230*/  LOP3.LUT R0, R0, 0x10, R5, 0xd8, !PT ;  /* 0x0000001000007812 */ /* 0x002fca00078ed805 */
[----:B------:R2:W-:Y:S02]  /*0240*/  STS [UR15+0x8], R0 ;  /* 0x00000800ff007988 */ /* 0x0005e4000800080f */
.L_x_1:
[----:B------:R-:W-:Y:S05]  /*0250*/  BSYNC B0 ;  /* 0x0000000000007941 */ /* 0x000fea0003800000 */
.L_x_0:
[----:B------:R-:W-:Y:S04]  /*0260*/  BSSY B0, `(.L_x_2) ;  /* 0x000000a000007945 */ /* 0x000fe80003800000 */
[----:B------:R-:W-:Y:S05]  /*0270*/  @P2 BRA `(.L_x_3) ;  /* 0x0000000000202947 */ /* 0x000fea0003800000 */
[----:B--2---:R-:W1:Y:S01]  /*0280*/  LDS R0, [UR15+0x34] ;  /* 0x0000340fff007984 */ /* 0x004e620008000800 */
[----:B------:R-:W-:Y:S02]  /*0290*/  IMAD.MOV.U32 R5, RZ, RZ, 0x3f000000 ;  /* 0x3f000000ff057424 */ /* 0x000fe400078e00ff */
[----:B------:R-:W-:Y:S01]  /*02a0*/  @!P2 IMAD.MOV.U32 R2, RZ, RZ, 0xff ;  /* 0x000000ffff02a424 */ /* 0x000fe200078e00ff */
[----:B------:R-:W2:Y:S02]  /*02b0*/  @!P2 LDS R7, [UR15+0x38] ;  /* 0x0000380fff07a984 */ /* 0x000ea40008000800 */
[----:B-1----:R-:W-:Y:S02]  /*02c0*/  LOP3.LUT R0, R0, 0xff000000, R5, 0xb8, !PT ;  /* 0xff00000000007812 */ /* 0x002fe400078eb805 */
[----:B--2---:R-:W-:-:S03]  /*02d0*/  @!P2 LOP3.LUT R2, R7, 0xff, R2, 0xb8, !PT ;  /* 0x000000ff0702a812 */ /* 0x004fc600078eb802 */
[----:B------:R1:W-:Y:S04]  /*02e0*/  STS [UR15+0x34], R0 ;  /* 0x00003400ff007988 */ /* 0x0003e8000800080f */
[----:B------:R1:W-:Y:S02]  /*02f0*/  @!P2 STS [UR15+0x38], R2 ;  /* 0x00003802ff00a988 */ /* 0x0003e4000800080f */
.L_x_3:
[----:B------:R-:W-:Y:S05]  /*0300*/  BSYNC B0 ;  /* 0x0000000000007941 */ /* 0x000fea0003800000 */
.L_x_2:
[----:B------:R-:W-:Y:S04]  /*0310*/  BSSY B0, `(.L_x_4) ;  /* 0x000000e000007945 */ /* 0x000fe80003800000 */
[----:B------:R-:W-:Y:S05]  /*0320*/  @P2 BRA `(.L_x_5) ;  /* 0x0000000000302947 */ /* 0x000fea0003800000 */
[----:B-1----:R-:W1:Y:S01]  /*0330*/  LDS R2, [UR15+0x34] ;  /* 0x0000340fff027984 */ /* 0x002e620008000800 */
[----:B------:R-:W3:Y:S03]  /*0340*/  LDC.64 R4, c[0x0][0x238] ;  /* 0x00008e00ff047b82 */ /* 0x000ee60000000a00 */
[----:B--2---:R-:W2:Y:S01]  /*0350*/  LDS R0, [UR15+0x1c] ;  /* 0x00001c0fff007984 */ /* 0x004ea20008000800 */
[C---:B---3--:R-:W-:Y:S01]  /*0360*/  SHF.L.U64.HI R5, R4.reuse, 0x1, R5 ;  /* 0x0000000104057819 */ /* 0x048fe20000010205 */
[----:B------:R-:W-:-:S03]  /*0370*/  IMAD.SHL.U32 R4, R4, 0x2, RZ ;  /* 0x0000000204047824 */ /* 0x000fc600078e00ff */
[--C-:B------:R-:W-:Y:S02]  /*0380*/  SHF.R.U32.HI R7, RZ, 0x4, R5.reuse ;  /* 0x00000004ff077819 */ /* 0x100fe40000011605 */
[----:B------:R-:W-:-:S05]  /*0390*/  SHF.R.U64 R4, R4, 0x4, R5 ;  /* 0x0000000404047819 */ /* 0x000fca0000001205 */
[----:B------:R3:W-:Y:S01]  /*03a0*/  STS [UR15+0xc], R4 ;  /* 0x00000c04ff007988 */ /* 0x0007e2000800080f */
[----:B-1----:R-:W-:Y:S02]  /*03b0*/  LOP3.LUT R2, R2, 0x7, RZ, 0xb8, !PT ;  /* 0x0000000702027812 */ /* 0x002fe400078eb8ff */
[----:B--2---:R-:W-:-:S03]  /*03c0*/  LOP3.LUT R0, R0, 0xf, R7, 0xb8, !PT ;  /* 0x0000000f00007812 */ /* 0x004fc600078eb807 */
[----:B------:R3:W-:Y:S04]  /*03d0*/  STS [UR15+0x34], R2 ;  /* 0x00003402ff007988 */ /* 0x0007e8000800080f */
[----:B------:R3:W-:Y:S02]  /*03e0*/  STS [UR15+0x1c], R0 ;  /* 0x00001c00ff007988 */ /* 0x0007e4000800080f */
.L_x_5:
[----:B------:R-:W-:Y:S05]  /*03f0*/  BSYNC B0 ;  /* 0x0000000000007941 */ /* 0x000fea0003800000 */
.L_x_4:
[----:B------:R-:W-:Y:S04]  /*0400*/  BSSY B1, `(.L_x_6) ;  /* 0x000001b000017945 */ /* 0x000fe80003800000 */
[----:B------:R-:W-:Y:S01]  /*0410*/  BSSY B0, `(.L_x_7) ;  /* 0x0000016000007945 */ /* 0x000fe20003800000 */
[----:B-123--:R-:W-:-:S03]  /*0420*/  IMAD.MOV.U32 R0, RZ, RZ, RZ ;  /* 0x000000ffff007224 */ /* 0x00efc600078e00ff */
[----:B------:R-:W-:Y:S05]  /*0430*/  @P2 BRA `(.L_x_8) ;  /* 0x0000000000202947 */ /* 0x000fea0003800000 */
[----:B------:R-:W1:Y:S02]  /*0440*/  LDS R2, [UR15+0x34] ;  /* 0x0000340fff027984 */ /* 0x000e640008000800 */
[----:B-1----:R-:W-:-:S05]  /*0450*/  LOP3.LUT R2, R2, 0x38, RZ, 0xb8, !PT ;  /* 0x0000003802027812 */ /* 0x002fca00078eb8ff */
[----:B------:R1:W-:Y:S01]  /*0460*/  STS [UR15+0x34], R2 ;  /* 0x00003402ff007988 */ /* 0x0003e2000800080f */
[----:B------:R-:W-:Y:S05]  /*0470*/  @P2 BRA `(.L_x_9) ;  /* 0x0000000000202947 */ /* 0x000fea0003800000 */
[----:B-1----:R-:W1:Y:S01]  /*0480*/  LDS R2, [UR15+0x8] ;  /* 0x0000080fff027984 */ /* 0x002e620008000800 */
[----:B------:R-:W-:-:S05]  /*0490*/  IMAD.MOV.U32 R5, RZ, RZ, 0x780 ;  /* 0x00000780ff057424 */ /* 0x000fca00078e00ff */
[----:B-1----:R-:W-:-:S05]  /*04a0*/  LOP3.LUT R2, R2, 0x300, R5, 0xd8, !PT ;  /* 0x0000030002027812 */ /* 0x002fca00078ed805 */
[----:B------:R1:W-:Y:S02]  /*04b0*/  STS [UR15+0x8], R2 ;  /* 0x00000802ff007988 */ /* 0x0003e4000800080f */
.L_x_8:
[----:B------:R-:W-:Y:S05]  /*04c0*/  @P2 BRA `(.L_x_10) ;  /* 0x0000000000282947 */ /* 0x000fea0003800000 */
[----:B-1----:R-:W1:Y:S02]  /*04d0*/  LDS R2, [UR15+0x8] ;  /* 0x0000080fff027984 */ /* 0x002e640008000800 */
[----:B-1----:R-:W-:-:S05]  /*04e0*/  LOP3.LUT R2, R2, 0x1800, RZ, 0xb8, !PT ;  /* 0x0000180002027812 */ /* 0x002fca00078eb8ff */
[----:B------:R2:W-:Y:S02]  /*04f0*/  STS [UR15+0x8], R2 ;  /* 0x00000802ff007988 */ /* 0x0005e4000800080f */
.L_x_9:
[----:B------:R-:W-:Y:S05]  /*0500*/  @P2 BREAK B0 ;  /* 0x0000000000002942 */ /* 0x000fea0003800000 */
[----:B------:R-:W-:Y:S05]  /*0510*/  @P2 BRA `(.L_x_11) ;  /* 0x0000000000242947 */ /* 0x000fea0003800000 */
[----:B------:R-:W3:Y:S01]  /*0520*/  LDS R5, [UR15+0x8] ;  /* 0x0000080fff057984 */ /* 0x000ee20008000800 */
[----:B-12---:R-:W-:-:S05]  /*0530*/  IMAD.MOV.U32 R2, RZ, RZ, 0x6000 ;  /* 0x00006000ff027424 */ /* 0x006fca00078e00ff */
[----:B---3--:R-:W-:-:S04]  /*0540*/  LOP3.LUT R2, R5, 0x6000, R2, 0xd8, !PT ;  /* 0x0000600005027812 */ /* 0x008fc800078ed802 */
[----:B------:R-:W-:-:S05]  /*0550*/  LOP3.LUT R2, R2, 0x400000, RZ, 0xb8, !PT ;  /* 0x0040000002027812 */ /* 0x000fca00078eb8ff */
[----:B------:R2:W-:Y:S02]  /*0560*/  STS [UR15+0x8], R2 ;  /* 0x00000802ff007988 */ /* 0x0005e4000800080f */
.L_x_10:
[----:B------:R-:W-:Y:S05]  /*0570*/  BSYNC B0 ;  /* 0x0000000000007941 */ /* 0x000fea0003800000 */
.L_x_7:
[----:B-12---:R-:W1:Y:S02]  /*0580*/  @!P2 LDS R2, [UR15+0x8] ;  /* 0x0000080fff02a984 */ /* 0x006e640008000800 */
[----:B-1----:R-:W-:-:S05]  /*0590*/  @!P2 LOP3.LUT R2, R2, 0x8000, RZ, 0xb8, !PT ;  /* 0x000080000202a812 */ /* 0x002fca00078eb8ff */
[----:B------:R3:W-:Y:S02]  /*05a0*/  @!P2 STS [UR15+0x8], R2 ;  /* 0x00000802ff00a988 */ /* 0x0007e4000800080f */
.L_x_11:
[----:B------:R-:W-:Y:S05]  /*05b0*/  BSYNC B1 ;  /* 0x0000000000017941 */ /* 0x000fea0003800000 */
.L_x_6:
[----:B------:R-:W-:Y:S05]  /*05c0*/  WARPSYNC.ALL ;  /* 0x0000000000007948 */ /* 0x000fea0003800000 */
[----:B------:R-:W4:Y:S02]  /*05d0*/  LDC R7, c[0x0][0x22c] ;  /* 0x00008b00ff077b82 */ /* 0x000f240000000800 */
[----:B----4-:R-:W-:Y:S01]  /*05e0*/  VIADD R7, R7, 0xffffffff ;  /* 0xffffffff07077836 */ /* 0x010fe20000000000 */
[----:B------:R-:W-:Y:S06]  /*05f0*/  @P0 BRA `(.L_x_12) ;  /* 0x0000000000280947 */ /* 0x000fec0003800000 */
[----:B-123--:R-:W1:Y:S01]  /*0600*/  S2R R2, SR_LANEID ;  /* 0x0000000000027919 */ /* 0x00ee620000000000 */
[----:B------:R-:W-:Y:S05]  /*0610*/  WARPSYNC.ALL ;  /* 0x0000000000007948 */ /* 0x000fea0003800000 */
[----:B-1----:R-:W-:-:S05]  /*0620*/  IMAD.SHL.U32 R2, R2, 0x4, RZ ;  /* 0x0000000402027824 */ /* 0x002fca00078e00ff */
[----:B------:R-:W1:Y:S01]  /*0630*/  LDS R9, [R2+UR15] ;  /* 0x0000000f02097984 */ /* 0x000e620008000800 */
[----:B------:R-:W-:-:S05]  /*0640*/  IADD3 R4, P1, R2, UR8, RZ ;  /* 0x0000000802047c10 */ /* 0x000fca000ff3e0ff */
[----:B------:R-:W-:-:S05]  /*0650*/  IMAD.X R5, RZ, RZ, UR9, P1 ;  /* 0x00000009ff057e24 */ /* 0x000fca00088e06ff */
[----:B-1----:R4:W5:Y:S01]  /*0660*/  ATOMG.E.EXCH.STRONG.GPU PT, RZ, [R4], R9 ;  /* 0x0000000904ff73a8 */ /* 0x00296200041ee100 */
[----:B------:R-:W-:-:S04]  /*0670*/  DEPBAR {5,4,3,2,1,0} ;  /* 0x0000003f0000791a */ /* 0x000fc80000000000 */
[----:B------:R4:W-:Y:S01]  /*0680*/  UTMACCTL.IV [UR8] ;  /* 0x00000000080079b9 */ /* 0x0009e20008000000 */
[----:B------:R-:W-:Y:S01]  /*0690*/  NOP ;  /* 0x0000000000007918 */ /* 0x000fe20000000000 */
.L_x_12:
[----:B------:R-:W-:Y:S05]  /*06a0*/  @P0 BRA `(.L_x_13) ;  /* 0x00000000000c0947 */ /* 0x000fea0003800000 */
[----:B------:R0:W-:Y:S01]  /*06b0*/  UTMACMDFLUSH ;  /* 0x00000000000079b7 */ /* 0x0001e20000000000 */
[----:B------:R-:W-:Y:S05]  /*06c0*/  @P0 BRA `(.L_x_13) ;  /* 0x0000000000040947 */ /* 0x000fea0003800000 */
[----:B------:R-:W-:-:S04]  /*06d0*/  DEPBAR.LE SB0, 0x0 ;  /* 0x000080000000791a */ /* 0x000fc80000000000 */
.L_x_13:
[----:B------:R-:W-:Y:S05]  /*06e0*/  WARPSYNC.ALL ;  /* 0x0000000000007948 */ /* 0x000fea0003800000 */
[----:B-----5:R-:W-:Y:S06]  /*06f0*/  BAR.SYNC.DEFER_BLOCKING 0x0 ;  /* 0x0000000000007b1d */ /* 0x020fec0000010000 */
[----:B------:R-:W-:Y:S02]  /*0700*/  BSSY B1, `(.L_x_14) ;  /* 0x000000b000017945 */ /* 0x000fe40003800000 */
[----:B------:R-:W-:Y:S06]  /*0710*/  BAR.SYNC.DEFER_BLOCKING 0x0 ;  /* 0x0000000000007b1d */ /* 0x000fec0000010000 */
[----:B------:R1:W-:Y:S01]  /*0720*/  @!P0 STS [R12], RZ ;  /* 0x000000ff0c008388 */ /* 0x0003e20000000800 */
[----:B------:R-:W-:Y:S01]  /*0730*/  NOP ;  /* 0x0000000000007918 */ /* 0x000fe20000000000 */
[----:B------:R-:W-:Y:S05]  /*0740*/  @P2 BRA `(.L_x_15) ;  /* 0x0000000000182947 */ /* 0x000fea0003800000 */
[----:B-123--:R-:W1:Y:S01]  /*0750*/  LDS R2, [UR15+0x8] ;  /* 0x0000080fff027984 */ /* 0x00ee620008000800 */
[----:B------:R-:W2:Y:S01]  /*0760*/  LDC.64 R10, c[0x0][0x218] ;  /* 0x00008600ff0a7b82 */ /* 0x000ea20000000a00 */
[----:B----4-:R-:W-:Y:S02]  /*0770*/  IMAD.MOV.U32 R5, RZ, RZ, 0x70 ;  /* 0x00000070ff057424 */ /* 0x010fe400078e00ff */
[----:B--2---:R2:W-:Y:S03]  /*0780*/  STS.64 [UR15], R10 ;  /* 0x0000000aff007988 */ /* 0x0045e60008000a0f */
[----:B-1----:R-:W-:-:S05]  /*0790*/  LOP3.LUT R2, R2, 0x10, R5, 0xd8, !PT ;  /* 0x0000001002027812 */ /* 0x002fca00078ed805 */
[----:B------:R2:W-:Y:S02]  /*07a0*/  STS [UR15+0x8], R2 ;  /* 0x00000802ff007988 */ /* 0x0005e4000800080f */
.L_x_15:
[----:B----4-:R-:W-:Y:S05]  /*07b0*/  BSYNC B1 ;  /* 0x0000000000017941 */ /* 0x010fea0003800000 */
.L_x_14:
[----:B------:R-:W-:Y:S04]  /*07c0*/  BSSY B1, `(.L_x_16) ;  /* 0x000000a000017945 */ /* 0x000fe80003800000 */
[----:B------:R-:W-:Y:S05]  /*07d0*/  @P2 BRA `(.L_x_17) ;  /* 0x0000000000202947 */ /* 0x000fea0003800000 */
[----:B-123--:R-:W1:Y:S01]  /*07e0*/  LDS R2, [UR15+0x34] ;  /* 0x0000340fff027984 */ /* 0x00ee620008000800 */
[----:B------:R-:W-:Y:S02]  /*07f0*/  IMAD.MOV.U32 R9, RZ, RZ, 0x3f000000 ;  /* 0x3f000000ff097424 */ /* 0x000fe400078e00ff */
[----:B------:R-:W-:Y:S01]  /*0800*/  @!P2 IMAD.MOV.U32 R4, RZ, RZ, 0x3f ;  /* 0x0000003fff04a424 */ /* 0x000fe200078e00ff */
[----:B------:R-:W2:Y:S02]  /*0810*/  @!P2 LDS R5, [UR15+0x38] ;  /* 0x0000380fff05a984 */ /* 0x000ea40008000800 */
[----:B-1----:R-:W-:Y:S02]  /*0820*/  LOP3.LUT R2, R2, 0xff000000, R9, 0xb8, !PT ;  /* 0xff00000002027812 */ /* 0x002fe400078eb809 */
[----:B--2---:R-:W-:-:S03]  /*0830*/  @!P2 LOP3.LUT R4, R5, 0xff, R4, 0xb8, !PT ;  /* 0x000000ff0504a812 */ /* 0x004fc600078eb804 */
[----:B------:R4:W-:Y:S04]  /*0840*/  STS [UR15+0x34], R2 ;  /* 0x00003402ff007988 */ /* 0x0009e8000800080f */
[----:B------:R4:W-:Y:S02]  /*0850*/  @!P2 STS [UR15+0x38], R4 ;  /* 0x00003804ff00a988 */ /* 0x0009e4000800080f */
.L_x_17:
[----:B------:R-:W-:Y:S05]  /*0860*/  BSYNC B1 ;  /* 0x0000000000017941 */ /* 0x000fea0003800000 */
.L_x_16:
[----:B------:R-:W-:Y:S04]  /*0870*/  BSSY B1, `(.L_x_18) ;  /* 0x0000004000017945 */ /* 0x000fe80003800000 */
[----:B------:R-:W-:Y:S05]  /*0880*/  @P2 BRA `(.L_x_19) ;  /* 0x0000000000082947 */ /* 0x000fea0003800000 */
[----:B------:R1:W-:Y:S04]  /*0890*/  STS [UR15+0x24], R8 ;  /* 0x00002408ff007988 */ /* 0x0003e8000800080f */
[----:B------:R1:W-:Y:S02]  /*08a0*/  STS [UR15+0x20], R7 ;  /* 0x00002007ff007988 */ /* 0x0003e4000800080f */
.L_x_19:
[----:B------:R-:W-:Y:S05]  /*08b0*/  BSYNC B1 ;  /* 0x0000000000017941 */ /* 0x000fea0003800000 */
.L_x_18:
[----:B------:R-:W-:Y:S04]  /*08c0*/  BSSY B1, `(.L_x_20) ;  /* 0x000000e000017945 */ /* 0x000fe80003800000 */
[----:B------:R-:W-:Y:S05]  /*08d0*/  @P2 BRA `(.L_x_21) ;  /* 0x0000000000302947 */ /* 0x000fea0003800000 */
[----:B----4-:R-:W4:Y:S01]  /*08e0*/  LDS R4, [UR15+0x34] ;  /* 0x0000340fff047984 */ /* 0x010f220008000800 */
[----:B--2---:R-:W2:Y:S03]  /*08f0*/  LDC.64 R10, c[0x0][0x240] ;  /* 0x00009000ff0a7b82 */ /* 0x004ea60000000a00 */
[----:B-1-3--:R-:W1:Y:S01]  /*0900*/  LDS R2, [UR15+0x1c] ;  /* 0x00001c0fff027984 */ /* 0x00ae620008000800 */
[C---:B--2---:R-:W-:Y:S01]  /*0910*/  SHF.L.U64.HI R8, R10.reuse, 0x1, R11 ;  /* 0x000000010a087819 */ /* 0x044fe2000001020b */
[----:B------:R-:W-:-:S03]  /*0920*/  IMAD.SHL.U32 R5, R10, 0x2, RZ ;  /* 0x000000020a057824 */ /* 0x000fc600078e00ff */
[--C-:B------:R-:W-:Y:S02]  /*0930*/  SHF.R.U32.HI R9, RZ, 0x4, R8.reuse ;  /* 0x00000004ff097819 */ /* 0x100fe40000011608 */
[----:B------:R-:W-:-:S05]  /*0940*/  SHF.R.U64 R5, R5, 0x4, R8 ;  /* 0x0000000405057819 */ /* 0x000fca0000001208 */
[----:B------:R2:W-:Y:S01]  /*0950*/  STS [UR15+0xc], R5 ;  /* 0x00000c05ff007988 */ /* 0x0005e2000800080f */
[----:B----4-:R-:W-:Y:S02]  /*0960*/  LOP3.LUT R4, R4, 0x7, RZ, 0xb8, !PT ;  /* 0x0000000704047812 */ /* 0x010fe400078eb8ff */
[----:B-1----:R-:W-:-:S03]  /*0970*/  LOP3.LUT R2, R2, 0xf, R9, 0xb8, !PT ;  /* 0x0000000f02027812 */ /* 0x002fc600078eb809 */
[----:B------:R2:W-:Y:S04]  /*0980*/  STS [UR15+0x34], R4 ;  /* 0x00003404ff007988 */ /* 0x0005e8000800080f */
[----:B------:R2:W-:Y:S02]  /*0990*/  STS [UR15+0x1c], R2 ;  /* 0x00001c02ff007988 */ /* 0x0005e4000800080f */
.L_x_21:
[----:B------:R-:W-:Y:S05]  /*09a0*/  BSYNC B1 ;  /* 0x0000000000017941 */ /* 0x000fea0003800000 */
.L_x_20:
[----:B------:R-:W-:Y:S04]  /*09b0*/  BSSY B2, `(.L_x_22) ;  /* 0x000001a000027945 */ /* 0x000fe80003800000 */
[----:B------:R-:W-:Y:S04]  /*09c0*/  BSSY B1, `(.L_x_23) ;  /* 0x0000015000017945 */ /* 0x000fe80003800000 */
[----:B------:R-:W-:Y:S05]  /*09d0*/  @P2 BRA `(.L_x_24) ;  /* 0x0000000000202947 */ /* 0x000fea0003800000 */
[----:B-1234-:R-:W1:Y:S02]  /*09e0*/  LDS R2, [UR15+0x34] ;  /* 0x0000340fff027984 */ /* 0x01ee640008000800 */
[----:B-1----:R-:W-:-:S05]  /*09f0*/  LOP3.LUT R2, R2, 0x38, RZ, 0xb8, !PT ;  /* 0x0000003802027812 */ /* 0x002fca00078eb8ff */
[----:B------:R1:W-:Y:S01]  /*0a00*/  STS [UR15+0x34], R2 ;  /* 0x00003402ff007988 */ /* 0x0003e2000800080f */
[----:B------:R-:W-:Y:S05]  /*0a10*/  @P2 BRA `(.L_x_25) ;  /* 0x0000000000202947 */ /* 0x000fea0003800000 */
[----:B-1----:R-:W1:Y:S01]  /*0a20*/  LDS R2, [UR15+0x8] ;  /* 0x0000080fff027984 */ /* 0x002e620008000800 */
[----:B------:R-:W-:-:S05]  /*0a30*/  IMAD.MOV.U32 R5, RZ, RZ, 0x780 ;  /* 0x00000780ff057424 */ /* 0x000fca00078e00ff */
[----:B-1----:R-:W-:-:S05]  /*0a40*/  LOP3.LUT R2, R2, 0x300, R5, 0xd8, !PT ;  /* 0x0000030002027812 */ /* 0x002fca00078ed805 */
[----:B------:R1:W-:Y:S02]  /*0a50*/  STS [UR15+0x8], R2 ;  /* 0x00000802ff007988 */ /* 0x0003e4000800080f */
.L_x_24:
[----:B------:R-:W-:Y:S05]  /*0a60*/  @P2 BRA `(.L_x_26) ;  /* 0x0000000000282947 */ /* 0x000fea0003800000 */
[----:B-1234-:R-:W1:Y:S02]  /*0a70*/  LDS R2, [UR15+0x8] ;  /* 0x0000080fff027984 */ /* 0x01ee640008000800 */
[----:B-1----:R-:W-:-:S05]  /*0a80*/  LOP3.LUT R2, R2, 0x1800, RZ, 0xb8, !PT ;  /* 0x0000180002027812 */ /* 0x002fca00078eb8ff */
[----:B------:R2:W-:Y:S02]  /*0a90*/  STS [UR15+0x8], R2 ;  /* 0x00000802ff007988 */ /* 0x0005e4000800080f */
.L_x_25:
[----:B------:R-:W-:Y:S05]  /*0aa0*/  @P2 BREAK B1 ;  /* 0x0000000000012942 */ /* 0x000fea0003800000 */
[----:B------:R-:W-:Y:S05]  /*0ab0*/  @P2 BRA `(.L_x_27) ;  /* 0x0000000000242947 */ /* 0x000fea0003800000 */
[----:B-12---:R-:W1:Y:S01]  /*0ac0*/  LDS R2, [UR15+0x8] ;  /* 0x0000080fff027984 */ /* 0x006e620008000800 */
[----:B------:R-:W-:-:S05]  /*0ad0*/  IMAD.MOV.U32 R5, RZ, RZ, 0x6000 ;  /* 0x00006000ff057424 */ /* 0x000fca00078e00ff */
[----:B-1----:R-:W-:-:S04]  /*0ae0*/  LOP3.LUT R2, R2, 0x6000, R5, 0xd8, !PT ;  /* 0x0000600002027812 */ /* 0x002fc800078ed805 */
[----:B------:R-:W-:-:S05]  /*0af0*/  LOP3.LUT R2, R2, 0x400000, RZ, 0xb8, !PT ;  /* 0x0040000002027812 */ /* 0x000fca00078eb8ff */
[----:B------:R1:W-:Y:S02]  /*0b00*/  STS [UR15+0x8], R2 ;  /* 0x00000802ff007988 */ /* 0x0003e4000800080f */
.L_x_26:
[----:B------:R-:W-:Y:S05]  /*0b10*/  BSYNC B1 ;  /* 0x0000000000017941 */ /* 0x000fea0003800000 */
.L_x_23:
[----:B-1234-:R-:W1:Y:S02]  /*0b20*/  @!P2 LDS R2, [UR15+0x8] ;  /* 0x0000080fff02a984 */ /* 0x01ee640008000800 */
[----:B-1----:R-:W-:-:S05]  /*0b30*/  @!P2 LOP3.LUT R2, R2, 0x8000, RZ, 0xb8, !PT ;  /* 0x000080000202a812 */ /* 0x002fca00078eb8ff */
[----:B------:R3:W-:Y:S02]  /*0b40*/  @!P2 STS [UR15+0x8], R2 ;  /* 0x00000802ff00a988 */ /* 0x0007e4000800080f */
.L_x_27:
[----:B------:R-:W-:Y:S05]  /*0b50*/  BSYNC B2 ;  /* 0x0000000000027941 */ /* 0x000fea0003800000 */
.L_x_22:
[----:B------:R-:W-:Y:S05]  /*0b60*/  WARPSYNC.ALL ;  /* 0x0000000000007948 */ /* 0x000fea0003800000 */
[----:B------:R-:W-:-:S04]  /*0b70*/  UIADD3 UR11, UR4, 0x80, URZ ;  /* 0x00000080040b7890 */ /* 0x000fc8000fffe03f */
[----:B------:R-:W-:-:S04]  /*0b80*/  UIADD3 UR10, UP0, UR11, UR12, URZ ;  /* 0x0000000c0b0a7290 */ /* 0x000fc8000ff1e03f */
[----:B------:R-:W-:Y:S01]  /*0b90*/  ULEA.HI.X.SX32 UR11, UR11, UR13, 0x1, UP0 ;  /* 0x0000000d0b0b7291 */ /* 0x000fe200080f0e3f */
[----:B------:R-:W-:Y:S11]  /*0ba0*/  @P0 BRA `(.L_x_28) ;  /* 0x0000000000280947 */ /* 0x000ff60003800000 */
        /* <DEDUP_REMOVED lines=10> */
.L_x_28:
[----:B------:R-:W-:Y:S05]  /*0c50*/  @P0 BRA `(.L_x_29) ;  /* 0x00000000000c0947 */ /* 0x000fea0003800000 */
[----:B------:R0:W-:Y:S01]  /*0c60*/  UTMACMDFLUSH ;  /* 0x00000000000079b7 */ /* 0x0001e20000000000 */
[----:B------:R-:W-:Y:S05]  /*0c70*/  @P0 BRA `(.L_x_29) ;  /* 0x0000000000040947 */ /* 0x000fea0003800000 */
[----:B------:R-:W-:-:S04]  /*0c80*/  DEPBAR.LE SB0, 0x0 ;  /* 0x000080000000791a */ /* 0x000fc80000000000 */
.L_x_29:
        /* <DEDUP_REMOVED lines=8> */
[----:B----4-:R-:W2:Y:S01]  /*0d10*/  LDC.64 R8, c[0x0][0x220] ;  /* 0x00008800ff087b82 */ /* 0x010ea20000000a00 */
[----:B------:R-:W-:Y:S02]  /*0d20*/  IMAD.MOV.U32 R5, RZ, RZ, 0x70 ;  /* 0x00000070ff057424 */ /* 0x000fe400078e00ff */
[----:B--2---:R2:W-:Y:S03]  /*0d30*/  STS.64 [UR15], R8 ;  /* 0x00000008ff007988 */ /* 0x0045e60008000a0f */
[----:B-1----:R-:W-:-:S05]  /*0d40*/  LOP3.LUT R2, R2, 0x10, R5, 0xd8, !PT ;  /* 0x0000001002027812 */ /* 0x002fca00078ed805 */
[----:B------:R2:W-:Y:S02]  /*0d50*/  STS [UR15+0x8], R2 ;  /* 0x00000802ff007988 */ /* 0x0005e4000800080f */
.L_x_31:
[----:B----4-:R-:W-:Y:S05]  /*0d60*/  BSYNC B2 ;  /* 0x0000000000027941 */ /* 0x010fea0003800000 */
.L_x_30:
[----:B------:R-:W-:Y:S04]  /*0d70*/  BSSY B3, `(.L_x_32) ;  /* 0x0000011000037945 */ /* 0x000fe80003800000 */
[----:B------:R-:W-:Y:S04]  /*0d80*/  BSSY B2, `(.L_x_33) ;  /* 0x000000e000027945 */ /* 0x000fe80003800000 */
[----:B------:R-:W-:Y:S05]  /*0d90*/  @P2 BRA `(.L_x_34) ;  /* 0x0000000000242947 */ /* 0x000fea0003800000 */
[----:B-123--:R-:W1:Y:S01]  /*0da0*/  LDS R2, [UR15+0x34] ;  /* 0x0000340fff027984 */ /* 0x00ee620008000800 */
[----:B------:R-:W-:-:S05]  /*0db0*/  IMAD.MOV.U32 R5, RZ, RZ, 0x3f000000 ;  /* 0x3f000000ff057424 */ /* 0x000fca00078e00ff */
[----:B-1----:R-:W-:-:S05]  /*0dc0*/  LOP3.LUT R2, R2, 0xff000000, R5, 0xb8, !PT ;  /* 0xff00000002027812 */ /* 0x002fca00078eb805 */
[----:B------:R1:W-:Y:S01]  /*0dd0*/  STS [UR15+0x34], R2 ;  /* 0x00003402ff007988 */ /* 0x0003e2000800080f */
[----:B------:R-:W-:Y:S05]  /*0de0*/  @P2 BRA `(.L_x_35) ;  /* 0x00000000001c2947 */ /* 0x000fea0003800000 */
[----:B-1----:R-:W1:Y:S01]  /*0df0*/  LDS R2, [UR15+0x38] ;  /* 0x0000380fff027984 */ /* 0x002e620008000800 */
[----:B------:R-:W-:-:S05]  /*0e00*/  IMAD.MOV.U32 R5, RZ, RZ, 0xff ;  /* 0x000000ffff057424 */ /* 0x000fca00078e00ff */
[----:B-1----:R-:W-:-:S05]  /*0e10*/  LOP3.LUT R2, R2, 0xff, R5, 0xb8, !PT ;  /* 0x000000ff02027812 */ /* 0x002fca00078eb805 */
[----:B------:R4:W-:Y:S02]  /*0e20*/  STS [UR15+0x38], R2 ;  /* 0x00003802ff007988 */ /* 0x0009e4000800080f */
.L_x_34:
[----:B------:R-:W-:Y:S05]  /*0e30*/  @P2 BREAK B2 ;  /* 0x0000000000022942 */ /* 0x000fea0003800000 */
[----:B------:R-:W-:Y:S05]  /*0e40*/  @P2 BRA `(.L_x_36) ;  /* 0x00000000000c2947 */ /* 0x000fea0003800000 */
[----:B------:R1:W-:Y:S02]  /*0e50*/  STS [UR15+0x20], R7 ;  /* 0x00002007ff007988 */ /* 0x0003e4000800080f */
.L_x_35:
[----:B------:R-:W-:Y:S05]  /*0e60*/  BSYNC B2 ;  /* 0x0000000000027941 */ /* 0x000fea0003800000 */
.L_x_33:
[----:B------:R1:W-:Y:S02]  /*0e70*/  @!P2 STS [UR15+0x24], R6 ;  /* 0x00002406ff00a988 */ /* 0x0003e4000800080f */
.L_x_36:
[----:B------:R-:W-:Y:S05]  /*0e80*/  BSYNC B3 ;  /* 0x0000000000037941 */ /* 0x000fea0003800000 */
.L_x_32:
[----:B------:R-:W-:Y:S05]  /*0e90*/  WARPSYNC.ALL ;  /* 0x0000000000007948 */ /* 0x000fea0003800000 */
[----:B------:R-:W-:Y:S04]  /*0ea0*/  BSSY B3, `(.L_x_37) ;  /* 0x000000e000037945 */ /* 0x000fe80003800000 */
[----:B------:R-:W-:Y:S05]  /*0eb0*/  @P2 BRA `(.L_x_38) ;  /* 0x0000000000302947 */ /* 0x000fea0003800000 */
[----:B------:R-:W5:Y:S01]  /*0ec0*/  LDS R4, [UR15+0x34] ;  /* 0x0000340fff047984 */ /* 0x000f620008000800 */
[----:B--2---:R-:W2:Y:S03]  /*0ed0*/  LDC.64 R8, c[0x0][0x248] ;  /* 0x00009200ff087b82 */ /* 0x004ea60000000a00 */
[----:B-1-34-:R-:W1:Y:S01]  /*0ee0*/  LDS R2, [UR15+0x1c] ;  /* 0x00001c0fff027984 */ /* 0x01ae620008000800 */
[C---:B--2---:R-:W-:Y:S01]  /*0ef0*/  SHF.L.U64.HI R6, R8.reuse, 0x1, R9 ;  /* 0x0000000108067819 */ /* 0x044fe20000010209 */
[----:B------:R-:W-:-:S03]  /*0f00*/  IMAD.SHL.U32 R5, R8, 0x2, RZ ;  /* 0x0000000208057824 */ /* 0x000fc600078e00ff */
[--C-:B------:R-:W-:Y:S02]  /*0f10*/  SHF.R.U32.HI R7, RZ, 0x4, R6.reuse ;  /* 0x00000004ff077819 */ /* 0x100fe40000011606 */
[----:B------:R-:W-:-:S05]  /*0f20*/  SHF.R.U64 R5, R5, 0x4, R6 ;  /* 0x0000000405057819 */ /* 0x000fca0000001206 */
[----:B------:R2:W-:Y:S01]  /*0f30*/  STS [UR15+0xc], R5 ;  /* 0x00000c05ff007988 */ /* 0x0005e2000800080f */
[----:B-----5:R-:W-:Y:S02]  /*0f40*/  LOP3.LUT R4, R4, 0x7, RZ, 0xb8, !PT ;  /* 0x0000000704047812 */ /* 0x020fe400078eb8ff */
[----:B-1----:R-:W-:-:S03]  /*0f50*/  LOP3.LUT R2, R2, 0xf, R7, 0xb8, !PT ;  /* 0x0000000f02027812 */ /* 0x002fc600078eb807 */
[----:B------:R2:W-:Y:S04]  /*0f60*/  STS [UR15+0x34], R4 ;  /* 0x00003404ff007988 */ /* 0x0005e8000800080f */
[----:B------:R2:W-:Y:S02]  /*0f70*/  STS [UR15+0x1c], R2 ;  /* 0x00001c02ff007988 */ /* 0x0005e4000800080f */
.L_x_38:
[----:B------:R-:W-:Y:S05]  /*0f80*/  BSYNC B3 ;  /* 0x0000000000037941 */ /* 0x000fea0003800000 */
.L_x_37:
        /* <DEDUP_REMOVED lines=11> */
.L_x_41:
[----:B------:R-:W-:Y:S05]  /*1040*/  @P2 BRA `(.L_x_43) ;  /* 0x0000000000282947 */ /* 0x000fea0003800000 */
[----:B-1234-:R-:W1:Y:S02]  /*1050*/  LDS R2, [UR15+0x8] ;  /* 0x0000080fff027984 */ /* 0x01ee640008000800 */
[----:B-1----:R-:W-:-:S05]  /*1060*/  LOP3.LUT R2, R2, 0x1800, RZ, 0xb8, !PT ;  /* 0x0000180002027812 */ /* 0x002fca00078eb8ff */
[----:B------:R2:W-:Y:S02]  /*1070*/  STS [UR15+0x8], R2 ;  /* 0x00000802ff007988 */ /* 0x0005e4000800080f */
.L_x_42:
[----:B------:R-:W-:Y:S05]  /*1080*/  @P2 BREAK B4 ;  /* 0x0000000000042942 */ /* 0x000fea0003800000 */
[----:B------:R-:W-:Y:S05]  /*1090*/  @P2 BRA `(.L_x_44) ;  /* 0x0000000000242947 */ /* 0x000fea0003800000 */
[----:B-12---:R-:W1:Y:S01]  /*10a0*/  LDS R2, [UR15+0x8] ;  /* 0x0000080fff027984 */ /* 0x006e620008000800 */
[----:B------:R-:W-:-:S05]  /*10b0*/  IMAD.MOV.U32 R5, RZ, RZ, 0x6000 ;  /* 0x00006000ff057424 */ /* 0x000fca00078e00ff */
[----:B-1----:R-:W-:-:S04]  /*10c0*/  LOP3.LUT R2, R2, 0x6000, R5, 0xd8, !PT ;  /* 0x0000600002027812 */ /* 0x002fc800078ed805 */
[----:B------:R-:W-:-:S05]  /*10d0*/  LOP3.LUT R2, R2, 0x400000, RZ, 0xb8, !PT ;  /* 0x0040000002027812 */ /* 0x000fca00078eb8ff */
[----:B------:R1:W-:Y:S02]  /*10e0*/  STS [UR15+0x8], R2 ;  /* 0x00000802ff007988 */ /* 0x0003e4000800080f */
.L_x_43:
[----:B------:R-:W-:Y:S05]  /*10f0*/  BSYNC B4 ;  /* 0x0000000000047941 */ /* 0x000fea0003800000 */
.L_x_40:
[----:B-1234-:R-:W1:Y:S02]  /*1100*/  @!P2 LDS R2, [UR15+0x8] ;  /* 0x0000080fff02a984 */ /* 0x01ee640008000800 */
[----:B-1----:R-:W-:-:S05]  /*1110*/  @!P2 LOP3.LUT R2, R2, 0x8000, RZ, 0xb8, !PT ;  /* 0x000080000202a812 */ /* 0x002fca00078eb8ff */
[----:B------:R3:W-:Y:S02]  /*1120*/  @!P2 STS [UR15+0x8], R2 ;  /* 0x00000802ff00a988 */ /* 0x0007e4000800080f */
.L_x_44:
[----:B------:R-:W-:Y:S05]  /*1130*/  BSYNC B3 ;  /* 0x0000000000037941 */ /* 0x000fea0003800000 */
.L_x_39:
[----:B------:R-:W-:Y:S05]  /*1140*/  WARPSYNC.ALL ;  /* 0x0000000000007948 */ /* 0x000fea0003800000 */
[----:B------:R4:W-:Y:S01]  /*1150*/  STL [R1], RZ ;  /* 0x000000ff01007387 */ /* 0x0009e20000100800 */
[----:B------:R-:W-:Y:S01]  /*1160*/  UIADD3 UR4, UR4, 0x100, URZ ;  /* 0x0000010004047890 */ /* 0x000fe2000fffe03f */
[----:B------:R-:W-:Y:S02]  /*1170*/  ISETP.GE.AND P1, PT, R13, 0x1, PT ;  /* 0x000000010d00780c */ /* 0x000fe40003f26270 */
[----:B------:R-:W-:Y:S01]  /*1180*/  SHF.R.U32.HI R6, RZ, 0x5, R20 ;  /* 0x00000005ff067819 */ /* 0x000fe20000011614 */
[----:B------:R-:W-:-:S04]  /*1190*/  UIADD3 UR12, UP0, UR4, UR12, URZ ;  /* 0x0000000c040c7290 */ /* 0x000fc8000ff1e03f */
[----:B------:R-:W-:Y:S01]  /*11a0*/  ULEA.HI.X.SX32 UR13, UR4, UR13, 0x1, UP0 ;  /* 0x0000000d040d7291 */ /* 0x000fe200080f0e3f */
[----:B----4-:R-:W-:Y:S11]  /*11b0*/  @P0 BRA `(.L_x_45) ;  /* 0x0000000000280947 */ /* 0x010ff60003800000 */
        /* <DEDUP_REMOVED lines=10> */
.L_x_45:
[----:B------:R-:W-:Y:S05]  /*1260*/  @P0 BRA `(.L_x_46) ;  /* 0x00000000000c0947 */ /* 0x000fea0003800000 */
[----:B------:R0:W-:Y:S01]  /*1270*/  UTMACMDFLUSH ;  /* 0x00000000000079b7 */ /* 0x0001e20000000000 */
[----:B------:R-:W-:Y:S05]  /*1280*/  @P0 BRA `(.L_x_46) ;  /* 0x0000000000040947 */ /* 0x000fea0003800000 */
[----:B------:R-:W-:-:S04]  /*1290*/  DEPBAR.LE SB0, 0x0 ;  /* 0x000080000000791a */ /* 0x000fc80000000000 */
.L_x_46:
[----:B------:R1:W-:Y:S01]  /*12a0*/  STL [R1+0x4], RZ ;  /* 0x000004ff01007387 */ /* 0x0003e20000100800 */
[----:B------:R-:W-:Y:S05]  /*12b0*/  WARPSYNC.ALL ;  /* 0x0000000000007948 */ /* 0x000fea0003800000 */
[----:B------:R1:W-:Y:S01]  /*12c0*/  STL [R1+0x8], RZ ;  /* 0x000008ff01007387 */ /* 0x0003e20000100800 */
[----:B-----5:R-:W-:Y:S01]  /*12d0*/  VOTEU.ALL UP0, P2 ;  /* 0x00000000003f7886 */ /* 0x020fe20001000000 */
[----:B------:R-:W-:Y:S01]  /*12e0*/  UMOV UR16, 0x1 ;  /* 0x0000000100107882 */ /* 0x000fe20000000000 */
[----:B------:R-:W-:Y:S01]  /*12f0*/  VOTEU.ALL UP1, P2 ;  /* 0x00000000003f7886 */ /* 0x000fe20001020000 */
[----:B------:R1:W-:Y:S01]  /*1300*/  STL [R1+0xc], RZ ;  /* 0x00000cff01007387 */ /* 0x0003e20000100800 */
[----:B------:R-:W-:Y:S01]  /*1310*/  R2UR UR7, R6 ;  /* 0x00000000060772ca */ /* 0x000fe200000e0000 */
[----:B------:R-:W-:-:S04]  /*1320*/  @!UP0 UIADD3 UR20, -UR16, 0x100000, URZ ;  /* 0x0010000010148890 */ /* 0x000fc8000fffe13f */
[----:B------:R-:W-:Y:S02]  /*1330*/  @!UP0 USHF.L.U32 UR21, UR20, 0xb, URZ ;  /* 0x0000000b14158899 */ /* 0x000fe4000800063f */
[----:B------:R-:W-:Y:S01]  /*1340*/  @!UP0 USHF.L.U32 UR20, UR20, 0x1, URZ ;  /* 0x0000000114148899 */ /* 0x000fe2000800063f */
[----:B------:R-:W-:Y:S01]  /*1350*/  CS2R R152, SRZ ;  /* 0x0000000000987805 */ /* 0x000fe2000001ff00 */
[----:B------:R1:W-:Y:S01]  /*1360*/  STL [R1+0x10], RZ ;  /* 0x000010ff01007387 */ /* 0x0003e20000100800 */
[----:B------:R-:W-:-:S04]  /*1370*/  @!UP0 UIADD3 UR16, -UR16, 0x100000, URZ ;  /* 0x0010000010108890 */ /* 0x000fc8000fffe13f */
[----:B------:R-:W-:Y:S02]  /*1380*/  @!UP0 USHF.L.U32 UR17, UR16, 0xb, URZ ;  /* 0x0000000b10118899 */ /* 0x000fe4000800063f */
[----:B------:R-:W-:Y:S01]  /*1390*/  @!UP0 USHF.L.U32 UR16, UR16, 0x1, URZ ;  /* 0x0000000110108899 */ /* 0x000fe2000800063f */
[----:B------:R-:W-:Y:S01]  /*13a0*/  CS2R R154, SRZ ;  /* 0x00000000009a7805 */ /* 0x000fe2000001ff00 */
[----:B------:R-:W-:Y:S01]  /*13b0*/  VOTEU.ALL UP0, P2 ;  /* 0x00000000003f7886 */ /* 0x000fe20001000000 */
[----:B------:R1:W-:Y:S01]  /*13c0*/  STL [R1+0x14], RZ ;  /* 0x000014ff01007387 */ /* 0x0003e20000100800 */
[----:B------:R-:W-:Y:S01]  /*13d0*/  USHF.L.U32 UR14, UR5, 0x7, URZ ;  /* 0x00000007050e7899 */ /* 0x000fe2000800063f */
[----:B------:R-:W-:Y:S01]  /*13e0*/  CS2R R156, SRZ ;  /* 0x00000000009c7805 */ /* 0x000fe2000001ff00 */
[----:B------:R-:W-:Y:S01]  /*13f0*/  USHF.L.U32 UR19, UR6, 0x8, URZ ;  /* 0x0000000806137899 */ /* 0x000fe2000800063f */
[----:B------:R1:W-:Y:S01]  /*1400*/  STL [R1+0x18], RZ ;  /* 0x000018ff01007387 */ /* 0x0003e20000100800 */
[----:B------:R-:W-:-:S02]  /*1410*/  CS2R R158, SRZ ;  /* 0x00000000009e7805 */ /* 0x000fc4000001ff00 */
[----:B------:R-:W-:Y:S02]  /*1420*/  CS2R R160, SRZ ;  /* 0x0000000000a07805 */ /* 0x000fe4000001ff00 */
[----:B------:R-:W-:Y:S01]  /*1430*/  CS2R R162, SRZ ;  /* 0x0000000000a27805 */ /* 0x000fe2000001ff00 */
[----:B------:R1:W-:Y:S01]  /*1440*/  STL [R1+0x1c], RZ ;  /* 0x00001cff01007387 */ /* 0x0003e20000100800 */
[----:B------:R-:W-:Y:S02]  /*1450*/  CS2R R164, SRZ ;  /* 0x0000000000a47805 */ /* 0x000fe4000001ff00 */
[----:B------:R-:W-:Y:S02]  /*1460*/  CS2R R166, SRZ ;  /* 0x0000000000a67805 */ /* 0x000fe4000001ff00 */
[----:B------:R-:W-:Y:S01]  /*1470*/  CS2R R168, SRZ ;  /* 0x0000000000a87805 */ /* 0x000fe2000001ff00 */
        /* <DEDUP_REMOVED lines=96> */
[----:B------:R-:W-:Y:S01]  /*1a80*/  BAR.SYNC.DEFER_BLOCKING 0x0 ;  /* 0x0000000000007b1d */ /* 0x000fe20000010000 */
[----:B------:R-:W-:-:S02]  /*1a90*/  CS2R R58, SRZ ;  /* 0x00000000003a7805 */ /* 0x000fc4000001ff00 */
[----:B------:R-:W-:Y:S02]  /*1aa0*/  CS2R R60, SRZ ;  /* 0x00000000003c7805 */ /* 0x000fe4000001ff00 */
[----:B------:R-:W-:Y:S02]  /*1ab0*/  CS2R R62, SRZ ;  /* 0x00000000003e7805 */ /* 0x000fe4000001ff00 */
[----:B------:R-:W-:Y:S02]  /*1ac0*/  CS2R R64, SRZ ;  /* 0x0000000000407805 */ /* 0x000fe4000001ff00 */
        /* <DEDUP_REMOVED lines=13> */
[----:B------:R-:W-:Y:S01]  /*1ba0*/  CS2R R86, SRZ ;  /* 0x0000000000567805 */ /* 0x000fe2000001ff00 */
[----:B------:R1:W-:Y:S04]  /*1bb0*/  STL [R1+0x8c], RZ ;  /* 0x00008cff01007387 */ /* 0x0003e80000100800 */
[----:B------:R1:W-:Y:S04]  /*1bc0*/  STL [R1+0x90], RZ ;  /* 0x000090ff01007387 */ /* 0x0003e80000100800 */
[----:B------:R-:W2:Y:S02]  /*1bd0*/  FENCE.VIEW.ASYNC.S ;  /* 0x00000000000073c6 */ /* 0x000ea40000000000 */
[----:B--2---:R1:W2:Y:S02]  /*1be0*/  @!UP0 SYNCS.EXCH.64 URZ, [UR15+0x18000], UR20 ;  /* 0x018000140f3f85b2 */ /* 0x0042a40008000100 */
[----:B------:R1:W-:Y:S04]  /*1bf0*/  STL [R1+0x94], RZ ;  /* 0x000094ff01007387 */ /* 0x0003e80000100800 */
        /* <DEDUP_REMOVED lines=18> */
[----:B------:R1:W-:Y:S01]  /*1d20*/  STL [R1+0xe0], RZ ;  /* 0x0000e0ff01007387 */ /* 0x0003e20000100800 */
[----:B--2---:R-:W-:Y:S06]  /*1d30*/  BAR.SYNC.DEFER_BLOCKING 0x0 ;  /* 0x0000000000007b1d */ /* 0x004fec0000010000 */
[----:B------:R1:W-:Y:S04]  /*1d40*/  STL [R1+0xe4], RZ ;  /* 0x0000e4ff01007387 */ /* 0x0003e80000100800 */
[----:B------:R1:W-:Y:S04]  /*1d50*/  STL [R1+0xe8], RZ ;  /* 0x0000e8ff01007387 */ /* 0x0003e80000100800 */
[----:B------:R1:W-:Y:S04]  /*1d60*/  STL [R1+0xec], RZ ;  /* 0x0000ecff01007387 */ /* 0x0003e80000100800 */
[----:B------:R1:W-:Y:S04]  /*1d70*/  STL [R1+0xf0], RZ ;  /* 0x0000f0ff01007387 */ /* 0x0003e80000100800 */
[----:B------:R1:W-:Y:S01]  /*1d80*/  STL [R1+0xf4], RZ ;  /* 0x0000f4ff01007387 */ /* 0x0003e20000100800 */
[----:B------:R1:W2:Y:S03]  /*1d90*/  @!UP1 SYNCS.EXCH.64 URZ, [UR15+0x18008], UR16 ;  /* 0x018008100f3f95b2 */ /* 0x0002a60008000100 */
[----:B------:R1:W-:Y:S04]  /*1da0*/  STL [R1+0xf8], RZ ;  /* 0x0000f8ff01007387 */ /* 0x0003e80000100800 */
[----:B------:R1:W-:Y:S01]  /*1db0*/  STL [R1+0xfc], RZ ;  /* 0x0000fcff01007387 */ /* 0x0003e20000100800 */
[----:B------:R-:W-:Y:S05]  /*1dc0*/  @!P1 BRA `(.L_x_47) ;  /* 0x0000001800849947 */ /* 0x000fea0003800000 */
[----:B------:R1:W-:Y:S01]  /*1dd0*/  STL [R1], RZ ;  /* 0x000000ff01007387 */ /* 0x0003e20000100800 */
[----:B------:R-:W-:Y:S02]  /*1de0*/  CS2R R152, SRZ ;  /* 0x0000000000987805 */ /* 0x000fe4000001ff00 */
        /* <DEDUP_REMOVED lines=127> */
[----:B------:R-:W-:Y:S01]  /*25e0*/  UMOV UR4, URZ ;  /* 0x0000003f00047c82 */ /* 0x000fe20008000000 */
[----:B------:R-:W-:-:S02]  /*25f0*/  UMOV UR18, URZ ;  /* 0x0000003f00127c82 */ /* 0x000fc40008000000 */
        /* <DEDUP_REMOVED lines=30> */
[----:B------:R1:W-:Y:S02]  /*27e0*/  STL [R1+0xfc], RZ ;  /* 0x0000fcff01007387 */ /* 0x0003e40000100800 */
.L_x_49:
[----:B--2---:R-:W-:Y:S01]  /*27f0*/  BAR.SYNC.DEFER_BLOCKING 0x0 ;  /* 0x0000000000007b1d */ /* 0x004fe20000010000 */
[----:B------:R-:W-:Y:S01]  /*2800*/  ULEA UR29, UR4, UR15, 0x3 ;  /* 0x0000000f041d7291 */ /* 0x000fe2000f8e183f */
[----:B-1-3--:R-:W-:Y:S01]  /*2810*/  @!P2 IMAD.MOV.U32 R2, RZ, RZ, 0xc000 ;  /* 0x0000c000ff02a424 */ /* 0x00afe200078e00ff */
[----:B------:R-:W-:Y:S01]  /*2820*/  ELECT P0, URZ, PT ;  /* 0x00000000003f782f */ /* 0x000fe20003800000 */
[----:B------:R-:W-:-:S03]  /*2830*/  ULEA UR17, UR4, UR15, 0xe ;  /* 0x0000000f04117291 */ /* 0x000fc6000f8e703f */
[----:B------:R-:W-:Y:S01]  /*2840*/  ISETP.LT.U32.AND P0, PT, R3, 0x20, P0 ;  /* 0x000000200300780c */ /* 0x000fe20000701070 */
[----:B------:R-:W-:Y:S02]  /*2850*/  ULEA UR16, UR4, UR15, 0xf ;  /* 0x0000000f04107291 */ /* 0x000fe4000f8e783f */
[----:B------:R-:W-:Y:S01]  /*2860*/  UIADD3 UR28, UR17, 0x10000, URZ ;  /* 0x00010000111c7890 */ /* 0x000fe2000fffe03f */
[----:B------:R-:W-:Y:S01]  /*2870*/  ELECT P1, URZ, PT ;  /* 0x00000000003f782f */ /* 0x000fe20003820000 */
[----:B------:R-:W-:-:S03]  /*2880*/  ULOP3.LUT UR20, UR7, 0x1, URZ, 0xc0, !UPT ;  /* 0x0000000107147892 */ /* 0x000fc6000f8ec03f */
[----:B------:R-:W-:Y:S01]  /*2890*/  ISETP.LT.U32.AND P1, PT, R3, 0x40, P1 ;  /* 0x000000400300780c */ /* 0x000fe20000f21070 */
[----:B------:R-:W-:Y:S01]  /*28a0*/  UMOV UR23, UR18 ;  /* 0x0000001200177c82 */ /* 0x000fe20008000000 */
[----:B------:R-:W-:-:S03]  /*28b0*/  ULEA UR22, UR20, UR14, 0x6 ;  /* 0x0000000e14167291 */ /* 0x000fc6000f8e303f */
[----:B------:R-:W-:Y:S01]  /*28c0*/  VOTEU.ANY UP0, P0 ;  /* 0x00000000003f7886 */ /* 0x000fe20000000100 */
[----:B------:R-:W-:Y:S01]  /*28d0*/  VOTEU.ANY UP2, P0 ;  /* 0x00000000003f7886 */ /* 0x000fe20000040100 */
[----:B------:R-:W-:Y:S01]  /*28e0*/  ULEA UR20, UR20, UR28, 0xd ;  /* 0x0000001c14147291 */ /* 0x000fe2000f8e683f */
[----:B------:R1:W-:Y:S01]  /*28f0*/  @!P2 SYNCS.ARRIVE.TRANS64 RZ, [UR29+0x18000], R2 ;  /* 0x01800002ffffa9a7 */ /* 0x0003e2000800001d */
[----:B------:R2:W-:Y:S06]  /*2900*/  MEMBAR.ALL.CTA ;  /* 0x0000000000007992 */ /* 0x0005ec0000008000 */
[----:B--2---:R-:W2:Y:S01]  /*2910*/  FENCE.VIEW.ASYNC.S ;  /* 0x00000000000073c6 */ /* 0x004ea20000000000 */
[----:B------:R-:W-:Y:S01]  /*2920*/  @UP0 UIADD3 UR17, UR29, 0x18000, URZ ;  /* 0x000180001d110890 */ /* 0x000fe2000fffe03f */
[----:B------:R-:W-:Y:S01]  /*2930*/  @UP0 UMOV UR24, UR8 ;  /* 0x0000000800180c82 */ /* 0x000fe20008000000 */
[----:B------:R-:W-:Y:S01]  /*2940*/  @UP0 UMOV UR25, UR9 ;  /* 0x0000000900190c82 */ /* 0x000fe20008000000 */
[----:B--2---:R-:W-:Y:S01]  /*2950*/  VOTEU.ANY UP1, P1 ;  /* 0x00000000003f7886 */ /* 0x004fe20000820100 */
[----:B------:R-:W-:Y:S01]  /*2960*/  VOTEU.ANY UP3, P1 ;  /* 0x00000000003f7886 */ /* 0x000fe20000860100 */
[----:B-1----:R-:W-:-:S03]  /*2970*/  SHF.L.U32 R2, R0, 0x1f, RZ ;  /* 0x0000001f00027819 */ /* 0x002fc600000006ff */
[----:B------:R-:W-:Y:S01]  /*2980*/  @UP1 UIADD3 UR21, UR29, 0x18000, URZ ;  /* 0x000180001d151890 */ /* 0x000fe2000fffe03f */
[----:B------:R-:W-:Y:S01]  /*2990*/  @UP1 UMOV UR26, UR10 ;  /* 0x0000000a001a1c82 */ /* 0x000fe20008000000 */
[----:B------:R-:W-:Y:S01]  /*29a0*/  @UP1 UMOV UR27, UR11 ;  /* 0x0000000b001b1c82 */ /* 0x000fe20008000000 */
[----:B------:R-:W-:Y:S06]  /*29b0*/  BAR.SYNC.DEFER_BLOCKING 0x0 ;  /* 0x0000000000007b1d */ /* 0x000fec0000010000 */
[----:B------:R1:W-:Y:S02]  /*29c0*/  @UP2 UTMALDG.2D [UR16], [UR24] ;  /* 0x00000010180025b4 */ /* 0x0003e40008008000 */
[----:B------:R-:W-:Y:S06]  /*29d0*/  BAR.SYNC.DEFER_BLOCKING 0x0 ;  /* 0x0000000000007b1d */ /* 0x000fec0000010000 */
[----:B------:R1:W-:Y:S02]  /*29e0*/  @UP3 UTMALDG.2D [UR20], [UR26] ;  /* 0x000000141a0035b4 */ /* 0x0003e40008008000 */
[----:B------:R-:W-:Y:S06]  /*29f0*/  BAR.SYNC.DEFER_BLOCKING 0x0 ;  /* 0x0000000000007b1d */ /* 0x000fec0000010000 */
[----:B------:R-:W2:Y:S02]  /*2a00*/  SYNCS.PHASECHK.TRANS64.TRYWAIT P0, [UR29+0x18000], R2 ;  /* 0x01800002ff0075a7 */ /* 0x000ea4000800015d */
[----:B-12---:R-:W-:Y:S05]  /*2a10*/  @!P0 BRA `(.L_x_48) ;  /* 0x0000001c00a88947 */ /* 0x006fea0003800000 */
.L_x_50:
[----:B------:R-:W-:Y:S01]  /*2a20*/  STL.64 [R1+0x1f8], R86 ;  /* 0x0001f85601007387 */ /* 0x000fe20000100a00 */
[----:B------:R-:W-:Y:S01]  /*2a30*/  USHF.R.U32.HI UR17, URZ, 0x4, UR28 ;  /* 0x000000043f117899 */ /* 0x000fe2000801161c */
[----:B------:R-:W1:Y:S02]  /*2a40*/  LDC R2, c[0x0][0x230] ;  /* 0x00008c00ff027b82 */ /* 0x000e640000000800 */
[----:B------:R-:W-:Y:S04]  /*2a50*/  STL.64 [R1+0x1f0], R84 ;  /* 0x0001f05401007387 */ /* 0x000fe80000100a00 */
        /* <DEDUP_REMOVED lines=29> */
[----:B------:R2:W-:Y:S04]  /*2c30*/  STL.64 [R1+0x100], R24 ;  /* 0x0001001801007387 */ /* 0x0005e80000100a00 */
[----:B--2---:R-:W2:Y:S04]  /*2c40*/  LDL.LU.64 R24, [R1] ;  /* 0x0000000001187983 */ /* 0x004ea80000300a00 */
[----:B------:R-:W2:Y:S04]  /*2c50*/  LDL.LU.64 R26, [R1+0x8] ;  /* 0x00000800011a7983 */ /* 0x000ea80000300a00 */
        /* <DEDUP_REMOVED lines=29> */
[----:B------:R-:W2:Y:S01]  /*2e30*/  LDL.LU.64 R86, [R1+0xf8] ;  /* 0x0000f80001567983 */ /* 0x000ea20000300a00 */
[----:B------:R-:W-:-:S02]  /*2e40*/  USHF.R.U32.HI UR28, URZ, 0x4, UR16 ;  /* 0x000000043f1c7899 */ /* 0x000fc40008011610 */
[----:B------:R-:W-:Y:S02]  /*2e50*/  USGXT.U32 UR16, UR17, 0xe ;  /* 0x0000000e1110789a */ /* 0x000fe40008000000 */
[----:B------:R-:W-:Y:S02]  /*2e60*/  USGXT.U32 UR28, UR28, 0xe ;  /* 0x0000000e1c1c789a */ /* 0x000fe40008000000 */
[----:B------:R-:W-:Y:S01]  /*2e70*/  ULOP3.LUT UR30, UR16, 0x2000000, URZ, 0xfc, !UPT ;  /* 0x02000000101e7892 */ /* 0x000fe2000f8efc3f */
[----:B------:R-:W-:Y:S01]  /*2e80*/  UMOV UR29, 0x40000040 ;  /* 0x40000040001d7882 */ /* 0x000fe20000000000 */
[----:B------:R-:W-:Y:S01]  /*2e90*/  UMOV UR31, 0x40000040 ;  /* 0x40000040001f7882 */ /* 0x000fe20000000000 */
[----:B------:R-:W-:Y:S02]  /*2ea0*/  UIADD3 UR32, UP0, UR28, 0x2, URZ ;  /* 0x000000021c207890 */ /* 0x000fe4000ff1e03f */
[----:B------:R-:W-:Y:S01]  /*2eb0*/  UIADD3 UR34, UP1, UR16, 0x2000080, URZ ;  /* 0x0200008010227890 */ /* 0x000fe2000ff3e03f */
[----:B------:R-:W-:-:S02]  /*2ec0*/  UMOV UR17, URZ ;  /* 0x0000003f00117c82 */ /* 0x000fc40008000000 */
[----:B------:R-:W-:Y:S01]  /*2ed0*/  UMOV UR16, URZ ;  /* 0x0000003f00107c82 */ /* 0x000fe20008000000 */
[----:B------:R-:W-:Y:S02]  /*2ee0*/  UIADD3.X UR35, UR17, 0x40000040, URZ, UP1, !UPT ;  /* 0x4000004011237890 */ /* 0x000fe40008ffe43f */
[----:B------:R-:W-:Y:S02]  /*2ef0*/  UIADD3.X UR33, UR16, 0x40000040, URZ, UP0, !UPT ;  /* 0x4000004010217890 */ /* 0x000fe400087fe43f */
[----:B------:R-:W-:Y:S02]  /*2f00*/  UIADD3.64 UR26, UR34, 0x80, URZ ;  /* 0x00000080221a7897 */ /* 0x000fe4000fffe03f */
[----:B------:R-:W-:Y:S02]  /*2f10*/  UIADD3.64 UR24, UR32, 0x2, URZ ;  /* 0x0000000220187897 */ /* 0x000fe4000fffe03f */
[----:B------:R-:W-:Y:S02]  /*2f20*/  UIADD3.64 UR20, UR32, 0x4, URZ ;  /* 0x0000000420147897 */ /* 0x000fe4000fffe03f */
[----:B------:R-:W-:Y:S01]  /*2f30*/  UIADD3.64 UR22, UR34, 0x100, URZ ;  /* 0x0000010022167897 */ /* 0x000fe2000fffe03f */
[----:B--2---:R-:W-:-:S06]  /*2f40*/  WARPGROUP.ARRIVE ;  /* 0x00000000000079c5 */ /* 0x004fcc0000000000 */
[----:B------:R-:W-:Y:S03]  /*2f50*/  HGMMA.64x128x16.F32 R24, gdesc[UR28].tnspB, R24, gsb0 ;  /* 0x41e000001c1879f0 */ /* 0x000fe60008000818 */
[----:B------:R-:W-:Y:S02]  /*2f60*/  WARPGROUP.DEPBAR.LE gsb0, 0x0 ;  /* 0x00008000000079c5 */ /* 0x000fe40000010000 */
[----:B------:R-:W-:-:S07]  /*2f70*/  WARPGROUP.ARRIVE ;  /* 0x00000000000079c5 */ /* 0x000fce0000000000 */
[----:B------:R-:W-:Y:S03]  /*2f80*/  HGMMA.64x128x16.F32 R24, gdesc[UR32].tnspB, R24, gsb0 ;  /* 0x41e00000201879f0 */ /* 0x000fe60008000818 */
[----:B------:R-:W-:Y:S02]  /*2f90*/  WARPGROUP.DEPBAR.LE gsb0, 0x0 ;  /* 0x00008000000079c5 */ /* 0x000fe40000010000 */
[----:B------:R-:W-:-:S07]  /*2fa0*/  WARPGROUP.ARRIVE ;  /* 0x00000000000079c5 */ /* 0x000fce0000000000 */
[----:B------:R-:W-:Y:S01]  /*2fb0*/  HGMMA.64x128x16.F32 R24, gdesc[UR24].tnspB, R24, gsb0 ;  /* 0x41e00000181879f0 */ /* 0x000fe20008000818 */
[----:B------:R-:W-:Y:S02]  /*2fc0*/  UIADD3.64 UR28, UR32, 0x1fe, URZ ;  /* 0x000001fe201c7897 */ /* 0x000fe4000fffe03f */
[----:B------:R-:W-:Y:S02]  /*2fd0*/  WARPGROUP.DEPBAR.LE gsb0, 0x0 ;  /* 0x00008000000079c5 */ /* 0x000fe40000010000 */
[----:B------:R-:W-:-:S07]  /*2fe0*/  WARPGROUP.ARRIVE ;  /* 0x00000000000079c5 */ /* 0x000fce0000000000 */
[----:B------:R-:W-:Y:S01]  /*2ff0*/  HGMMA.64x128x16.F32 R24, gdesc[UR20].tnspB, R24, gsb0 ;  /* 0x41e00000141879f0 */ /* 0x000fe20008000818 */
[----:B------:R-:W-:Y:S01]  /*3000*/  UIADD3.64 UR36, UR32, 0x200, URZ ;  /* 0x0000020020247897 */ /* 0x000fe2000fffe03f */
[----:B------:R-:W-:Y:S01]  /*3010*/  UMOV UR38, UR34 ;  /* 0x0000002200267c82 */ /* 0x000fe20008000000 */
[----:B------:R-:W-:Y:S01]  /*3020*/  UMOV UR39, UR35 ;  /* 0x0000002300277c82 */ /* 0x000fe20008000000 */
[----:B------:R-:W-:Y:S02]  /*3030*/  WARPGROUP.DEPBAR.LE gsb0, 0x0 ;  /* 0x00008000000079c5 */ /* 0x000fe40000010000 */
[----:B------:R-:W-:Y:S01]  /*3040*/  WARPGROUP.ARRIVE ;  /* 0x00000000000079c5 */ /* 0x000fe20000000000 */
[----:B------:R-:W-:Y:S01]  /*3050*/  UIADD3.64 UR24, UR32, 0x202, URZ ;  /* 0x0000020220187897 */ /* 0x000fe2000fffe03f */
[----:B------:R-:W-:Y:S04]  /*3060*/  STL.64 [R1], R24 ;  /* 0x0000001801007387 */ /* 0x000fe80000100a00 */
[----:B------:R-:W-:Y:S01]  /*3070*/  HGMMA.64x128x16.F32 R152, gdesc[UR28].tnspB, R152, gsb0 ;  /* 0x41e000001c9879f0 */ /* 0x000fe20008000898 */
[----:B------:R-:W-:Y:S01]  /*3080*/  UIADD3.64 UR20, UR32, 0x204, URZ ;  /* 0x0000020420147897 */ /* 0x000fe2000fffe03f */
[----:B------:R-:W-:Y:S01]  /*3090*/  STL.64 [R1+0x8], R26 ;  /* 0x0000081a01007387 */ /* 0x000fe20000100a00 */
[----:B------:R-:W-:-:S03]  /*30a0*/  UIADD3.64 UR28, UR32, 0x3fe, URZ ;  /* 0x000003fe201c7897 */ /* 0x000fc6000fffe03f */
        /* <DEDUP_REMOVED lines=29> */
[----:B------:R2:W-:Y:S01]  /*3280*/  STL.64 [R1+0xf8], R86 ;  /* 0x0000f85601007387 */ /* 0x0005e20000100a00 */
[----:B------:R-:W-:-:S02]  /*3290*/  WARPGROUP.DEPBAR.LE gsb0, 0x0 ;  /* 0x00008000000079c5 */ /* 0x000fc40000010000 */
[----:B------:R-:W-:Y:S01]  /*32a0*/  WARPGROUP.ARRIVE ;  /* 0x00000000000079c5 */ /* 0x000fe20000000000 */
[----:B--2---:R-:W2:Y:S04]  /*32b0*/  LDL.LU.64 R86, [R1+0x1f8] ;  /* 0x0001f80001567983 */ /* 0x004ea80000300a00 */
[----:B------:R-:W2:Y:S01]  /*32c0*/  LDL.LU.64 R84, [R1+0x1f0] ;  /* 0x0001f00001547983 */ /* 0x000ea20000300a00 */
[----:B------:R-:W-:Y:S03]  /*32d0*/  HGMMA.64x128x16.F32 R152, gdesc[UR36].tnspB, R152, gsb0 ;  /* 0x41e00000249879f0 */ /* 0x000fe60008000898 */
[----:B------:R-:W2:Y:S01]  /*32e0*/  LDL.LU.64 R82, [R1+0x1e8] ;  /* 0x0001e80001527983 */ /* 0x000ea20000300a00 */
[----:B------:R-:W-:Y:S01]  /*32f0*/  UIADD3.64 UR36, UR32, 0x400, URZ ;  /* 0x0000040020247897 */ /* 0x000fe2000fffe03f */
[----:B------:R-:W-:Y:S01]  /*3300*/  UMOV UR38, UR34 ;  /* 0x0000002200267c82 */ /* 0x000fe20008000000 */
[----:B------:R-:W-:Y:S01]  /*3310*/  UMOV UR39, UR35 ;  /* 0x0000002300277c82 */ /* 0x000fe20008000000 */
        /* <DEDUP_REMOVED lines=29> */
[----:B------:R-:W-:-:S02]  /*34f0*/  UIADD3 UR18, UR18, 0x40, URZ ;  /* 0x0000004012127890 */ /* 0x000fc4000fffe03f */
[----:B------:R-:W-:-:S04]  /*3500*/  UIADD3 UR4, UR4, 0x1, URZ ;  /* 0x0000000104047890 */ /* 0x000fc8000fffe03f */
[----:B-1----:R-:W-:Y:S01]  /*3510*/  ISETP.LE.AND P0, PT, R2, UR18, PT ;  /* 0x0000001202007c0c */ /* 0x002fe2000bf03270 */
[----:B------:R-:W-:-:S04]  /*3520*/  UISETP.NE.U32.AND UP0, UPT, UR4, 0x2, UPT ;  /* 0x000000020400788c */ /* 0x000fc8000bf05070 */
[----:B------:R-:W-:Y:S01]  /*3530*/  USEL UR16, URZ, 0x1, UP0 ;  /* 0x000000013f107887 */ /* 0x000fe20008000000 */
[----:B------:R-:W-:Y:S02]  /*3540*/  WARPGROUP.DEPBAR.LE gsb0, 0x0 ;  /* 0x00008000000079c5 */ /* 0x000fe40000010000 */
[----:B------:R-:W-:Y:S01]  /*3550*/  WARPGROUP.ARRIVE ;  /* 0x00000000000079c5 */ /* 0x000fe20000000000 */
[----:B------:R-:W-:Y:S02]  /*3560*/  USEL UR4, UR4, URZ, UP0 ;  /* 0x0000003f04047287 */ /* 0x000fe40008000000 */
[----:B------:R-:W-:-:S03]  /*3570*/  LOP3.LUT R0, R0, UR16, RZ, 0x3c, !PT ;  /* 0x0000001000007c12 */ /* 0x000fc6000f8e3cff */
[----:B------:R-:W-:Y:S01]  /*3580*/  HGMMA.64x128x16.F32 R152, gdesc[UR24].tnspB, R152, gsb0 ;  /* 0x41e00000189879f0 */ /* 0x000fe20008000898 */
[----:B------:R-:W-:Y:S02]  /*3590*/  UIADD3.64 UR24, UR32, 0x402, URZ ;  /* 0x0000040220187897 */ /* 0x000fe4000fffe03f */
[----:B------:R-:W-:Y:S02]  /*35a0*/  WARPGROUP.DEPBAR.LE gsb0, 0x0 ;  /* 0x00008000000079c5 */ /* 0x000fe40000010000 */
[----:B------:R-:W-:-:S07]  /*35b0*/  WARPGROUP.ARRIVE ;  /* 0x00000000000079c5 */ /* 0x000fce0000000000 */
        /* <DEDUP_REMOVED lines=18> */
[----:B--2---:R-:W-:-:S07]  /*36e0*/  WARPGROUP.ARRIVE ;  /* 0x00000000000079c5 */ /* 0x004fce0000000000 */
[----:B------:R-:W-:Y:S01]  /*36f0*/  HGMMA.64x128x16.F32 R24, gdesc[UR28].tnspB, R24, gsb0 ;  /* 0x41e000001c1879f0 */ /* 0x000fe20008000818 */
[----:B------:R-:W-:Y:S01]  /*3700*/  UIADD3.64 UR28, UR32, 0x600, URZ ;  /* 0x00000600201c7897 */ /* 0x000fe2000fffe03f */
[----:B------:R-:W-:Y:S01]  /*3710*/  UMOV UR30, UR34 ;  /* 0x00000022001e7c82 */ /* 0x000fe20008000000 */
[----:B------:R-:W-:Y:S01]  /*3720*/  UMOV UR31, UR35 ;  /* 0x00000023001f7c82 */ /* 0x000fe20008000000 */
[----:B------:R-:W-:Y:S02]  /*3730*/  WARPGROUP.DEPBAR.LE gsb0, 0x0 ;  /* 0x00008000000079c5 */ /* 0x000fe40000010000 */
[----:B------:R-:W-:-:S06]  /*3740*/  WARPGROUP.ARRIVE ;  /* 0x00000000000079c5 */ /* 0x000fcc0000000000 */
[----:B------:R-:W-:Y:S03]  /*3750*/  HGMMA.64x128x16.F32 R24, gdesc[UR28].tnspB, R24, gsb0 ;  /* 0x41e000001c1879f0 */ /* 0x000fe60008000818 */
[----:B------:R-:W-:Y:S02]  /*3760*/  WARPGROUP.DEPBAR.LE gsb0, 0x0 ;  /* 0x00008000000079c5 */ /* 0x000fe40000010000 */
[----:B------:R-:W-:-:S07]  /*3770*/  WARPGROUP.ARRIVE ;  /* 0x00000000000079c5 */ /* 0x000fce0000000000 */
[----:B------:R-:W-:Y:S03]  /*3780*/  HGMMA.64x128x16.F32 R24, gdesc[UR24].tnspB, R24, gsb0 ;  /* 0x41e00000181879f0 */ /* 0x000fe60008000818 */
[----:B------:R-:W-:Y:S02]  /*3790*/  WARPGROUP.DEPBAR.LE gsb0, 0x0 ;  /* 0x00008000000079c5 */ /* 0x000fe40000010000 */
[----:B------:R-:W-:-:S07]  /*37a0*/  WARPGROUP.ARRIVE ;  /* 0x00000000000079c5 */ /* 0x000fce0000000000 */
[----:B------:R-:W-:Y:S03]  /*37b0*/  HGMMA.64x128x16.F32 R24, gdesc[UR20].tnspB, R24, gsb0 ;  /* 0x41e00000141879f0 */ /* 0x000fe60008000818 */
[----:B------:R-:W-:Y:S02]  /*37c0*/  WARPGROUP.DEPBAR.LE gsb0, 0x0 ;  /* 0x00008000000079c5 */ /* 0x000fe40000010000 */
[----:B------:R-:W-:Y:S05]  /*37d0*/  @!P0 BRA `(.L_x_49) ;  /* 0xfffffff000048947 */ /* 0x000fea000383ffff */
.L_x_47:
[----:B------:R5:W-:Y:S04]  /*37e0*/  STL [R1+0x10c], R84 ;  /* 0x00010c5401007387 */ /* 0x000be80000100800 */
[----:B------:R-:W3:Y:S01]  /*37f0*/  LDL.LU R8, [R1] ;  /* 0x0000000001087983 */ /* 0x000ee20000300800 */
[----:B--2---:R-:W-:Y:S06]  /*3800*/  BAR.SYNC.DEFER_BLOCKING 0x0 ;  /* 0x0000000000007b1d */ /* 0x004fec0000010000 */
[----:B-----5:R-:W2:Y:S04]  /*3810*/  LDL.LU R84, [R1+0x4] ;  /* 0x0000040001547983 */ /* 0x020ea80000300800 */
[----:B------:R5:W-:Y:S04]  /*3820*/  STL [R1+0x108], R85 ;  /* 0x0001085501007387 */ /* 0x000be80000100800 */
[----:B-----5:R-:W5:Y:S01]  /*3830*/  LDL.LU R85, [R1+0xc] ;  /* 0x00000c0001557983 */ /* 0x020f620000300800 */
[----:B------:R-:W4:Y:S03]  /*3840*/  @!P2 SYNCS.CCTL.IV [UR15+0x18000] ;  /* 0x01800000ff00a9b1 */ /* 0x000f26000800000f */
[----:B------:R-:W5:Y:S04]  /*3850*/  LDL.LU R9, [R1+0x8] ;  /* 0x0000080001097983 */ /* 0x000f680000300800 */
[----:B------:R1:W-:Y:S01]  /*3860*/  STL [R1+0x104], R86 ;  /* 0x0001045601007387 */ /* 0x0003e20000100800 */
[----:B----4-:R-:W-:Y:S06]  /*3870*/  BAR.SYNC.DEFER_BLOCKING 0x0 ;  /* 0x0000000000007b1d */ /* 0x010fec0000010000 */
[----:B-1----:R-:W4:Y:S04]  /*3880*/  LDL.LU R86, [R1+0x14] ;  /* 0x0000140001567983 */ /* 0x002f280000300800 */
[----:B------:R-:W4:Y:S04]  /*3890*/  LDL.LU R10, [R1+0x10] ;  /* 0x00001000010a7983 */ /* 0x000f280000300800 */
[----:B------:R1:W-:Y:S01]  /*38a0*/  STL [R1+0x100], R87 ;  /* 0x0001005701007387 */ /* 0x0003e20000100800 */
[----:B------:R-:W-:-:S02]  /*38b0*/  F2FP.F16.F32.PACK_AB R152, R153, R152 ;  /* 0x000000989998723e */ /* 0x000fc400000000ff */
[----:B------:R-:W-:Y:S02]  /*38c0*/  F2FP.F16.F32.PACK_AB R184, R185, R184 ;  /* 0x000000b8b9b8723e */ /* 0x000fe400000000ff */
[----:B------:R-:W-:Y:S02]  /*38d0*/  F2FP.F16.F32.PACK_AB R88, R89, R88 ;  /* 0x000000585958723e */ /* 0x000fe400000000ff */
[----:B------:R-:W-:Y:S01]  /*38e0*/  F2FP.F16.F32.PACK_AB R120, R121, R120 ;  /* 0x000000787978723e */ /* 0x000fe200000000ff */
[----:B------:R-:W4:Y:S01]  /*38f0*/  @!P2 SYNCS.CCTL.IV [UR15+0x18008] ;  /* 0x01800800ff00a9b1 */ /* 0x000f22000800000f */
[----:B-1----:R-:W4:Y:S04]  /*3900*/  LDL.LU R87, [R1+0x1c] ;  /* 0x00001c0001577983 */ /* 0x002f280000300800 */
[----:B------:R-:W4:Y:S04]  /*3910*/  LDL.LU R11, [R1+0x18] ;  /* 0x00001800010b7983 */ /* 0x000f280000300800 */
        /* <DEDUP_REMOVED lines=55> */
[----:B---3--:R-:W3:Y:S01]  /*3c90*/  LDL.LU R2, [R1+0xf8] ;  /* 0x0000f80001027983 */ /* 0x008ee20000300800 */
[----:B--2---:R-:W-:-:S03]  /*3ca0*/  F2FP.F16.F32.PACK_AB R8, R84, R8 ;  /* 0x000000085408723e */ /* 0x004fc600000000ff */
[----:B------:R-:W2:Y:S01]  /*3cb0*/  LDL.LU R84, [R1+0x10c] ;  /* 0x00010c0001547983 */ /* 0x000ea20000300800 */
[----:B-----5:R-:W-:-:S03]  /*3cc0*/  F2FP.F16.F32.PACK_AB R9, R85, R9 ;  /* 0x000000095509723e */ /* 0x020fc600000000ff */
[----:B------:R-:W2:Y:S01]  /*3cd0*/  LDL.LU R85, [R1+0x108] ;  /* 0x0001080001557983 */ /* 0x000ea20000300800 */
[----:B----4-:R-:W-:-:S03]  /*3ce0*/  F2FP.F16.F32.PACK_AB R10, R86, R10 ;  /* 0x0000000a560a723e */ /* 0x010fc600000000ff */
[----:B------:R-:W4:Y:S01]  /*3cf0*/  LDL.LU R86, [R1+0x104] ;  /* 0x0001040001567983 */ /* 0x000f220000300800 */
[----:B------:R-:W-:-:S03]  /*3d00*/  F2FP.F16.F32.PACK_AB R11, R87, R11 ;  /* 0x0000000b570b723e */ /* 0x000fc600000000ff */
[----:B------:R-:W4:Y:S01]  /*3d10*/  LDL.LU R87, [R1+0x100] ;  /* 0x0001000001577983 */ /* 0x000f220000300800 */
[----:B------:R-:W-:Y:S02]  /*3d20*/  F2FP.F16.F32.PACK_AB R153, R155, R154 ;  /* 0x0000009a9b99723e */ /* 0x000fe400000000ff */
[----:B------:R-:W-:Y:S02]  /*3d30*/  ELECT P0, URZ, PT ;  /* 0x00000000003f782f */ /* 0x000fe40003800000 */
[----:B------:R-:W-:Y:S01]  /*3d40*/  F2FP.F16.F32.PACK_AB R154, R157, R156 ;  /* 0x0000009c9d9a723e */ /* 0x000fe200000000ff */
[----:B------:R-:W-:Y:S01]  /*3d50*/  ULOP3.LUT UR7, UR7, 0x1, URZ, 0xc0, !UPT ;  /* 0x0000000107077892 */ /* 0x000fe2000f8ec03f */
[----:B------:R-:W-:Y:S01]  /*3d60*/  F2FP.F16.F32.PACK_AB R155, R159, R158 ;  /* 0x0000009e9f9b723e */ /* 0x000fe200000000ff */
[----:B------:R-:W-:Y:S01]  /*3d70*/  UMOV UR22, UR19 ;  /* 0x0000001300167c82 */ /* 0x000fe20008000000 */
[----:B------:R-:W-:Y:S01]  /*3d80*/  F2FP.F16.F32.PACK_AB R4, R20, R4 ;  /* 0x000000041404723e */ /* 0x000fe200000000ff */
[----:B------:R-:W-:Y:S01]  /*3d90*/  ULEA UR20, UR7, UR15, 0xf ;  /* 0x0000000f07147291 */ /* 0x000fe2000f8e783f */
[----:B------:R-:W1:Y:S01]  /*3da0*/  S2R R20, SR_TID.X ;  /* 0x0000000000147919 */ /* 0x000e620000002100 */
[----:B------:R-:W-:Y:S01]  /*3db0*/  F2FP.F16.F32.PACK_AB R185, R187, R186 ;  /* 0x000000babbb9723e */ /* 0x000fe200000000ff */
[----:B------:R-:W-:Y:S01]  /*3dc0*/  ULEA UR21, UR7, UR14, 0x6 ;  /* 0x0000000e07157291 */ /* 0x000fe2000f8e303f */
[----:B------:R-:W-:-:S02]  /*3dd0*/  F2FP.F16.F32.PACK_AB R186, R189, R188 ;  /* 0x000000bcbdba723e */ /* 0x000fc400000000ff */
[----:B------:R-:W-:Y:S02]  /*3de0*/  F2FP.F16.F32.PACK_AB R5, R3, R5 ;  /* 0x000000050305723e */ /* 0x000fe400000000ff */
[----:B------:R-:W-:Y:S02]  /*3df0*/  F2FP.F16.F32.PACK_AB R187, R191, R190 ;  /* 0x000000bebfbb723e */ /* 0x000fe400000000ff */
[----:B------:R-:W-:Y:S02]  /*3e00*/  F2FP.F16.F32.PACK_AB R89, R91, R90 ;  /* 0x0000005a5b59723e */ /* 0x000fe400000000ff */
[----:B------:R-:W-:Y:S02]  /*3e10*/  F2FP.F16.F32.PACK_AB R90, R93, R92 ;  /* 0x0000005c5d5a723e */ /* 0x000fe400000000ff */
[----:B------:R-:W-:Y:S02]  /*3e20*/  F2FP.F16.F32.PACK_AB R6, R0, R6 ;  /* 0x000000060006723e */ /* 0x000fe400000000ff */
        /* <DEDUP_REMOVED lines=8> */
[----:B------:R-:W-:Y:S01]  /*3eb0*/  F2FP.F16.F32.PACK_AB R27, R31, R30 ;  /* 0x0000001e1f1b723e */ /* 0x000fe200000000ff */
[C---:B-1----:R-:W-:Y:S01]  /*3ec0*/  IMAD.SHL.U32 R0, R20.reuse, 0x80, RZ ;  /* 0x0000008014007824 */ /* 0x042fe200078e00ff */
[----:B------:R-:W-:Y:S02]  /*3ed0*/  LOP3.LUT R3, R20, 0x7f, RZ, 0xc0, !PT ;  /* 0x0000007f14037812 */ /* 0x000fe400078ec0ff */
[----:B------:R-:W-:Y:S02]  /*3ee0*/  F2FP.F16.F32.PACK_AB R57, R59, R58 ;  /* 0x0000003a3b39723e */ /* 0x000fe400000000ff */
[----:B------:R-:W-:Y:S02]  /*3ef0*/  LOP3.LUT R0, R0, 0x780, RZ, 0xc0, !PT ;  /* 0x0000078000007812 */ /* 0x000fe400078ec0ff */
        /* <DEDUP_REMOVED lines=10> */
[----:B------:R-:W-:Y:S02]  /*3fa0*/  ISETP.LT.U32.AND P0, PT, R3, 0x40, P0 ;  /* 0x000000400300780c */ /* 0x000fe40000701070 */
[----:B------:R-:W-:Y:S02]  /*3fb0*/  F2FP.F16.F32.PACK_AB R194, R197, R196 ;  /* 0x000000c4c5c2723e */ /* 0x000fe400000000ff */
[----:B------:R-:W-:-:S02]  /*3fc0*/  F2FP.F16.F32.PACK_AB R195, R199, R198 ;  /* 0x000000c6c7c3723e */ /* 0x000fc400000000ff */
[----:B------:R-:W-:Y:S02]  /*3fd0*/  F2FP.F16.F32.PACK_AB R97, R99, R98 ;  /* 0x000000626361723e */ /* 0x000fe400000000ff */
[----:B------:R-:W-:Y:S02]  /*3fe0*/  F2FP.F16.F32.PACK_AB R128, R129, R128 ;  /* 0x000000808180723e */ /* 0x000fe400000000ff */
[----:B------:R-:W-:Y:S02]  /*3ff0*/  F2FP.F16.F32.PACK_AB R98, R101, R100 ;  /* 0x000000646562723e */ /* 0x000fe400000000ff */
[----:B------:R-:W-:Y:S01]  /*4000*/  F2FP.F16.F32.PACK_AB R99, R103, R102 ;  /* 0x000000666763723e */ /* 0x000fe200000000ff */
[----:B------:R-:W-:Y:S01]  /*4010*/  VOTEU.ANY UP0, P0 ;  /* 0x00000000003f7886 */ /* 0x000fe20000000100 */
[----:B------:R-:W-:Y:S01]  /*4020*/  F2FP.F16.F32.PACK_AB R129, R131, R130 ;  /* 0x000000828381723e */ /* 0x000fe200000000ff */
[----:B------:R-:W-:Y:S01]  /*4030*/  VOTEU.ANY UP1, P0 ;  /* 0x00000000003f7886 */ /* 0x000fe20000020100 */
[----:B------:R-:W-:-:S02]  /*4040*/  F2FP.F16.F32.PACK_AB R32, R33, R32 ;  /* 0x000000202120723e */ /* 0x000fc400000000ff */
[----:B------:R-:W-:Y:S01]  /*4050*/  F2FP.F16.F32.PACK_AB R130, R133, R132 ;  /* 0x000000848582723e */ /* 0x000fe200000000ff */
[----:B------:R-:W-:Y:S01]  /*4060*/  @UP0 UMOV UR16, UR12 ;  /* 0x0000000c00100c82 */ /* 0x000fe20008000000 */
[----:B------:R-:W-:Y:S01]  /*4070*/  F2FP.F16.F32.PACK_AB R131, R135, R134 ;  /* 0x000000868783723e */ /* 0x000fe200000000ff */
[----:B------:R-:W-:Y:S01]  /*4080*/  @UP0 UMOV UR17, UR13 ;  /* 0x0000000d00110c82 */ /* 0x000fe20008000000 */
        /* <DEDUP_REMOVED lines=66> */
[----:B---3--:R-:W-:Y:S01]  /*44b0*/  F2FP.F16.F32.PACK_AB R231, R21, R2 ;  /* 0x0000000215e7723e */ /* 0x008fe200000000ff */
[----:B------:R-:W-:Y:S01]  /*44c0*/  IMAD.SHL.U32 R21, R20, 0x10, RZ ;  /* 0x0000001014157824 */ /* 0x000fe200078e00ff */
[----:B------:R-:W-:Y:S02]  /*44d0*/  F2FP.F16.F32.PACK_AB R115, R119, R118 ;  /* 0x000000767773723e */ /* 0x000fe400000000ff */
[----:B------:R-:W-:Y:S02]  /*44e0*/  F2FP.F16.F32.PACK_AB R145, R147, R146 ;  /* 0x000000929391723e */ /* 0x000fe400000000ff */
[----:B------:R-:W-:-:S02]  /*44f0*/  LOP3.LUT R21, R0, 0x70, R21, 0xf8, !PT ;  /* 0x0000007000157812 */ /* 0x000fc400078ef815 */
[----:B------:R-:W-:Y:S02]  /*4500*/  F2FP.F16.F32.PACK_AB R48, R49, R48 ;  /* 0x000000303130723e */ /* 0x000fe400000000ff */
[----:B------:R-:W-:Y:S01]  /*4510*/  LOP3.LUT R21, R21, 0x10, R20, 0x78, !PT ;  /* 0x0000001015157812 */ /* 0x000fe200078e7814 */
[----:B------:R-:W-:Y:S01]  /*4520*/  IMAD.SHL.U32 R20, R20, 0x40, RZ ;  /* 0x0000004014147824 */ /* 0x000fe200078e00ff */
[----:B------:R-:W-:Y:S02]  /*4530*/  F2FP.F16.F32.PACK_AB R146, R149, R148 ;  /* 0x000000949592723e */ /* 0x000fe400000000ff */
[----:B------:R-:W-:Y:S02]  /*4540*/  F2FP.F16.F32.PACK_AB R147, R151, R150 ;  /* 0x000000969793723e */ /* 0x000fe400000000ff */
[----:B------:R-:W-:Y:S02]  /*4550*/  LOP3.LUT R20, R21, 0x1800, R20, 0xf8, !PT ;  /* 0x0000180015147812 */ /* 0x000fe400078ef814 */
[----:B------:R-:W-:-:S02]  /*4560*/  F2FP.F16.F32.PACK_AB R49, R51, R50 ;  /* 0x000000323331723e */ /* 0x000fc400000000ff */
[C---:B------:R-:W-:Y:S01]  /*4570*/  LOP3.LUT R2, R20.reuse, 0x20, RZ, 0x3c, !PT ;  /* 0x0000002014027812 */ /* 0x040fe200078e3cff */
[C---:B------:R-:W-:Y:S01]  /*4580*/  VIADD R0, R20.reuse, UR15 ;  /* 0x0000000f14007c36 */ /* 0x040fe20008000000 */
[C---:B------:R-:W-:Y:S02]  /*4590*/  LOP3.LUT R3, R20.reuse, 0x40, RZ, 0x3c, !PT ;  /* 0x0000004014037812 */ /* 0x040fe400078e3cff */
[----:B------:R-:W-:Y:S01]  /*45a0*/  LOP3.LUT R20, R20, 0x60, RZ, 0x3c, !PT ;  /* 0x0000006014147812 */ /* 0x000fe200078e3cff */
[----:B------:R-:W-:Y:S01]  /*45b0*/  VIADD R2, R2, UR15 ;  /* 0x0000000f02027c36 */ /* 0x000fe20008000000 */
[----:B------:R-:W-:Y:S01]  /*45c0*/  STSM.16.M88.4 [R0], R8 ;  /* 0x0000000800007844 */ /* 0x000fe20000000200 */
[----:B------:R-:W-:Y:S01]  /*45d0*/  VIADD R3, R3, UR15 ;  /* 0x0000000f03037c36 */ /* 0x000fe20008000000 */
[----:B------:R-:W-:Y:S01]  /*45e0*/  F2FP.F16.F32.PACK_AB R80, R81, R80 ;  /* 0x000000505150723e */ /* 0x000fe200000000ff */
[----:B------:R-:W-:Y:S01]  /*45f0*/  VIADD R20, R20, UR15 ;  /* 0x0000000f14147c36 */ /* 0x000fe20008000000 */
[----:B------:R-:W-:Y:S01]  /*4600*/  STSM.16.M88.4 [R0+0x8000], R216 ;  /* 0x008000d800007844 */ /* 0x000fe20000000200 */
[----:B------:R-:W-:-:S02]  /*4610*/  F2FP.F16.F32.PACK_AB R50, R53, R52 ;  /* 0x000000343532723e */ /* 0x000fc400000000ff */
[----:B------:R-:W-:Y:S01]  /*4620*/  F2FP.F16.F32.PACK_AB R51, R55, R54 ;  /* 0x000000363733723e */ /* 0x000fe200000000ff */
[----:B------:R-:W-:Y:S01]  /*4630*/  STSM.16.M88.4 [R0+0x2000], R152 ;  /* 0x0020009800007844 */ /* 0x000fe20000000200 */
[----:B------:R-:W-:-:S03]  /*4640*/  F2FP.F16.F32.PACK_AB R81, R83, R82 ;  /* 0x000000525351723e */ /* 0x000fc600000000ff */
[----:B------:R-:W-:Y:S01]  /*4650*/  STSM.16.M88.4 [R0+0xa000], R184 ;  /* 0x00a000b800007844 */ /* 0x000fe20000000200 */
[----:B--2---:R-:W-:-:S03]  /*4660*/  F2FP.F16.F32.PACK_AB R82, R85, R84 ;  /* 0x000000545552723e */ /* 0x004fc600000000ff */
[----:B------:R-:W-:Y:S04]  /*4670*/  STSM.16.M88.4 [R0+0x4000], R88 ;  /* 0x0040005800007844 */ /* 0x000fe80000000200 */
[----:B------:R-:W-:Y:S04]  /*4680*/  STSM.16.M88.4 [R0+0xc000], R120 ;  /* 0x00c0007800007844 */ /* 0x000fe80000000200 */
[----:B------:R-:W-:Y:S04]  /*4690*/  STSM.16.M88.4 [R0+0x6000], R24 ;  /* 0x0060001800007844 */ /* 0x000fe80000000200 */
[----:B------:R-:W-:Y:S04]  /*46a0*/  STSM.16.M88.4 [R0+0xe000], R56 ;  /* 0x00e0003800007844 */ /* 0x000fe80000000200 */
[----:B------:R-:W-:Y:S04]  /*46b0*/  STSM.16.M88.4 [R2], R4 ;  /* 0x0000000402007844 */ /* 0x000fe80000000200 */
[----:B------:R-:W-:Y:S04]  /*46c0*/  STSM.16.M88.4 [R2+0x8000], R220 ;  /* 0x008000dc02007844 */ /* 0x000fe80000000200 */
[----:B------:R-:W-:Y:S04]  /*46d0*/  STSM.16.M88.4 [R2+0x2000], R160 ;  /* 0x002000a002007844 */ /* 0x000fe80000000200 */
[----:B------:R-:W-:Y:S04]  /*46e0*/  STSM.16.M88.4 [R2+0xa000], R192 ;  /* 0x00a000c002007844 */ /* 0x000fe80000000200 */
[----:B------:R-:W-:Y:S04]  /*46f0*/  STSM.16.M88.4 [R2+0x4000], R96 ;  /* 0x0040006002007844 */ /* 0x000fe80000000200 */
[----:B------:R-:W-:Y:S01]  /*4700*/  STSM.16.M88.4 [R2+0xc000], R128 ;  /* 0x00c0008002007844 */ /* 0x000fe20000000200 */
[----:B----4-:R-:W-:-:S03]  /*4710*/  F2FP.F16.F32.PACK_AB R83, R87, R86 ;  /* 0x000000565753723e */ /* 0x010fc600000000ff */
[----:B------:R-:W-:Y:S04]  /*4720*/  STSM.16.M88.4 [R2+0x6000], R32 ;  /* 0x0060002002007844 */ /* 0x000fe80000000200 */
[----:B------:R-:W-:Y:S04]  /*4730*/  STSM.16.M88.4 [R2+0xe000], R64 ;  /* 0x00e0004002007844 */ /* 0x000fe80000000200 */
[----:B------:R-:W-:Y:S04]  /*4740*/  STSM.16.M88.4 [R3], R12 ;  /* 0x0000000c03007844 */ /* 0x000fe80000000200 */
[----:B------:R-:W-:Y:S04]  /*4750*/  STSM.16.M88.4 [R3+0x8000], R224 ;  /* 0x008000e003007844 */ /* 0x000fe80000000200 */
[----:B------:R-:W-:Y:S04]  /*4760*/  STSM.16.M88.4 [R3+0x2000], R168 ;  /* 0x002000a803007844 */ /* 0x000fe80000000200 */
[----:B------:R-:W-:Y:S04]  /*4770*/  STSM.16.M88.4 [R3+0xa000], R200 ;  /* 0x00a000c803007844 */ /* 0x000fe80000000200 */
        /* <DEDUP_REMOVED lines=11> */
[----:B------:R-:W-:Y:S01]  /*4830*/  STSM.16.M88.4 [R20+0xe000], R80 ;  /* 0x00e0005014007844 */ /* 0x000fe20000000200 */
[----:B------:R1:W-:Y:S06]  /*4840*/  MEMBAR.ALL.CTA ;  /* 0x0000000000007992 */ /* 0x0003ec0000008000 */
[----:B-1----:R-:W1:Y:S02]  /*4850*/  FENCE.VIEW.ASYNC.S ;  /* 0x00000000000073c6 */ /* 0x002e640000000000 */
[----:B-1----:R-:W-:Y:S06]  /*4860*/  BAR.SYNC.DEFER_BLOCKING 0x0 ;  /* 0x0000000000007b1d */ /* 0x002fec0000010000 */
[----:B------:R1:W-:Y:S01]  /*4870*/  @UP1 UTMASTG.2D [UR20], [UR16] ;  /* 0x00000014100013b5 */ /* 0x0003e20008008000 */
[----:B------:R0:W-:Y:S01]  /*4880*/  UTMACMDFLUSH ;  /* 0x00000000000079b7 */ /* 0x0001e20000000000 */
[----:B------:R-:W-:-:S04]  /*4890*/  DEPBAR.LE SB0, 0x0 ;  /* 0x000080000000791a */ /* 0x000fc80000000000 */
[----:B------:R-:W-:Y:S06]  /*48a0*/  BAR.SYNC.DEFER_BLOCKING 0x0 ;  /* 0x0000000000007b1d */ /* 0x000fec0000010000 */
[----:B-1----:R-:W-:Y:S05]  /*48b0*/  EXIT ;  /* 0x000000000000794d */ /* 0x002fea0003800000 */
.L_x_48:
[----:B------:R-:W1:Y:S02]  /*48c0*/  SYNCS.PHASECHK.TRANS64.TRYWAIT P0, [UR29+0x18000], R2 ;  /* 0x01800002ff0075a7 */ /* 0x000e64000800015d */
[----:B-1----:R-:W-:Y:S05]  /*48d0*/  @!P0 BRA `(.L_x_48) ;  /* 0xfffffffc00f88947 */ /* 0x002fea000383ffff */
[----:B------:R-:W-:Y:S05]  /*48e0*/  BRA `(.L_x_50) ;  /* 0xffffffe0004c7947 */ /* 0x000fea000383ffff */
.L_x_51:
[----:B------:R-:W-:-:S00]  /*48f0*/  BRA `(.L_x_51) ;  /* 0xfffffffc00fc7947 */ /* 0x000fc0000383ffff */
[----:B------:R-:W-:-:S00]  /*4900*/  NOP ;  /* 0x0000000000007918 */ /* 0x000fc00000000000 */
[----:B------:R-:W-:-:S00]  /*4910*/  NOP ;  /* 0x0000000000007918 */ /* 0x000fc00000000000 */
[----:B------:R-:W-:-:S00]  /*4920*/  NOP ;  /* 0x0000000000007918 */ /* 0x000fc00000000000 */
[----:B------:R-:W-:-:S00]  /*4930*/  NOP ;  /* 0x0000000000007918 */ /* 0x000fc00000000000 */
[----:B------:R-:W-:-:S00]  /*4940*/  NOP ;  /* 0x0000000000007918 */ /* 0x000fc00000000000 */
[----:B------:R-:W-:-:S00]  /*4950*/  NOP ;  /* 0x0000000000007918 */ /* 0x000fc00000000000 */
[----:B------:R-:W-:-:S00]  /*4960*/  NOP ;  /* 0x0000000000007918 */ /* 0x000fc00000000000 */
[----:B------:R-:W-:-:S00]  /*4970*/  NOP ;  /* 0x0000000000007918 */ /* 0x000fc00000000000 */
.L_x_52:


//--------------------- .nv.shared.gluon_wgmma    --------------------------
	.section	.nv.shared.gluon_wgmma,"aw",@nobits
	.sectionflags	@""
	.align	16
	.zero		1024


//--------------------- .nv.shared.reserved.0     --------------------------
	.section	.nv.shared.reserved.0,"aw",@nobits
	.weak		__nv_reservedSMEM_offset_0_alias
	.size		__nv_reservedSMEM_offset_0_alias, 0, 0
	.other		__nv_reservedSMEM_offset_0_alias,@"STO_CUDA_RESERVED_SHARED STV_DEFAULT"
__nv_reservedSMEM_offset_0_alias:
	.zero		0


//--------------------- .nv.constant0.gluon_wgmma --------------------------
	.section	.nv.constant0.gluon_wgmma,"a",@progbits
	.sectionflags	@""
	.align	4
.nv.constant0.gluon_wgmma:
	.zero		608


//--------------------- SYMBOLS --------------------------

	.type		.nv.reservedSmem.offset0,@object
	.size		.nv.reservedSmem.offset0,0x4
